	.target	sm_80

	.elftype	@"ET_EXEC"


//--------------------- .note.nv.tkinfo           --------------------------
	.section	.note.nv.tkinfo,"",@"SHT_NOTE"
	.sectionflags	@"SHF_NOTE_NV_TKINFO"
	.tkinfo
        /*0018*/ 	.word	0x00000002
        /*0030*/ 	.string	""
        /*0030*/ 	.string	"ptxas"
        /*0030*/ 	.string	"Cuda compilation tools, release 13.0, V13.0.88"
        /*0030*/ 	.string	"Build cuda_13.0.r13.0/compiler.36424714_0"
        /*0030*/ 	.string	"-v  -suppress-debug-info  -lineinfo  -arch sm_80 "



//--------------------- .note.nv.cuinfo           --------------------------
	.section	.note.nv.cuinfo,"",@"SHT_NOTE"
	.sectionflags	@"SHF_NOTE_NV_CUINFO"
        /*0018*/ 	.short	0x0002
        /*001a*/ 	.short	0x0050
        /*001c*/ 	.short	0x0082
	.zero		2


//--------------------- .nv.info                  --------------------------
	.section	.nv.info,"",@"SHT_CUDA_INFO"
	.align	4


	//----- nvinfo : EIATTR_REGCOUNT
	.align		4
        /*0000*/ 	.byte	0x04, 0x2f
        /*0002*/ 	.short	(.L_2 - .L_1)
	.align		4
.L_1:
        /*0004*/ 	.word	index@(attn_fwd)
        /*0008*/ 	.word	0x000000ff


	//----- nvinfo : EIATTR_FRAME_SIZE
	.align		4
.L_2:
        /*000c*/ 	.byte	0x04, 0x11
        /*000e*/ 	.short	(.L_4 - .L_3)
	.align		4
.L_3:
        /*0010*/ 	.word	index@(attn_fwd)
        /*0014*/ 	.word	0x00000050


	//----- nvinfo : EIATTR_MIN_STACK_SIZE
	.align		4
.L_4:
        /*0018*/ 	.byte	0x04, 0x12
        /*001a*/ 	.short	(.L_6 - .L_5)
	.align		4
.L_5:
        /*001c*/ 	.word	index@(attn_fwd)
        /*0020*/ 	.word	0x00000050
.L_6:


//--------------------- .nv.info.attn_fwd         --------------------------
	.section	.nv.info.attn_fwd,"",@"SHT_CUDA_INFO"
	.sectionflags	@""
	.align	4


	//----- nvinfo : EIATTR_CUDA_API_VERSION
	.align		4
        /*0000*/ 	.byte	0x04, 0x37
        /*0002*/ 	.short	(.L_8 - .L_7)
.L_7:
        /*0004*/ 	.word	0x00000082


	//----- nvinfo : EIATTR_SW2861232_WAR
	.align		4
.L_8:
        /*0008*/ 	.byte	0x01, 0x35
	.zero		2


	//----- nvinfo : EIATTR_PARAM_CBANK
	.align		4
        /*000c*/ 	.byte	0x04, 0x0a
        /*000e*/ 	.short	(.L_10 - .L_9)
	.align		4
.L_9:
        /*0010*/ 	.word	index@(.nv.constant0.attn_fwd)
        /*0014*/ 	.short	0x0160
        /*0016*/ 	.short	0x0088


	//----- nvinfo : EIATTR_CBANK_PARAM_SIZE
	.align		4
.L_10:
        /*0018*/ 	.byte	0x03, 0x19
        /*001a*/ 	.short	0x0088


	//----- nvinfo : EIATTR_KPARAM_INFO
	.align		4
        /*001c*/ 	.byte	0x04, 0x17
        /*001e*/ 	.short	(.L_12 - .L_11)
.L_11:
        /*0020*/ 	.word	0x00000000
        /*0024*/ 	.short	0x0019
        /*0026*/ 	.short	0x0080
        /*0028*/ 	.byte	0x00, 0xf4, 0x21, 0x00


	//----- nvinfo : EIATTR_KPARAM_INFO
	.align		4
.L_12:
        /*002c*/ 	.byte	0x04, 0x17
        /*002e*/ 	.short	(.L_14 - .L_13)
.L_13:
        /*0030*/ 	.word	0x00000000
        /*0034*/ 	.short	0x0018
        /*0036*/ 	.short	0x0078
        /*0038*/ 	.byte	0x00, 0xf4, 0x21, 0x00


	//----- nvinfo : EIATTR_KPARAM_INFO
	.align		4
.L_14:
        /*003c*/ 	.byte	0x04, 0x17
        /*003e*/ 	.short	(.L_16 - .L_15)
.L_15:
        /*0040*/ 	.word	0x00000000
        /*0044*/ 	.short	0x0017
        /*0046*/ 	.short	0x0070
        /*0048*/ 	.byte	0x00, 0xf0, 0x11, 0x00


	//----- nvinfo : EIATTR_KPARAM_INFO
	.align		4
.L_16:
        /*004c*/ 	.byte	0x04, 0x17
        /*004e*/ 	.short	(.L_18 - .L_17)
.L_17:
        /*0050*/ 	.word	0x00000000
        /*0054*/ 	.short	0x0016
        /*0056*/ 	.short	0x006c
        /*0058*/ 	.byte	0x00, 0xf0, 0x11, 0x00


	//----- nvinfo : EIATTR_KPARAM_INFO
	.align		4
.L_18:
        /*005c*/ 	.byte	0x04, 0x17
        /*005e*/ 	.short	(.L_20 - .L_19)
.L_19:
        /*0060*/ 	.word	0x00000000
        /*0064*/ 	.short	0x0015
        /*0066*/ 	.short	0x0068
        /*0068*/ 	.byte	0x00, 0xf0, 0x11, 0x00


	//----- nvinfo : EIATTR_KPARAM_INFO
	.align		4
.L_20:
        /*006c*/ 	.byte	0x04, 0x17
        /*006e*/ 	.short	(.L_22 - .L_21)
.L_21:
        /*0070*/ 	.word	0x00000000
        /*0074*/ 	.short	0x0014
        /*0076*/ 	.short	0x0064
        /*0078*/ 	.byte	0x00, 0xf0, 0x11, 0x00


	//----- nvinfo : EIATTR_KPARAM_INFO
	.align		4
.L_22:
        /*007c*/ 	.byte	0x04, 0x17
        /*007e*/ 	.short	(.L_24 - .L_23)
.L_23:
        /*0080*/ 	.word	0x00000000
        /*0084*/ 	.short	0x0013
        /*0086*/ 	.short	0x0060
        /*0088*/ 	.byte	0x00, 0xf0, 0x11, 0x00


	//----- nvinfo : EIATTR_KPARAM_INFO
	.align		4
.L_24:
        /*008c*/ 	.byte	0x04, 0x17
        /*008e*/ 	.short	(.L_26 - .L_25)
.L_25:
        /*0090*/ 	.word	0x00000000
        /*0094*/ 	.short	0x0012
        /*0096*/ 	.short	0x005c
        /*0098*/ 	.byte	0x00, 0xf0, 0x11, 0x00


	//----- nvinfo : EIATTR_KPARAM_INFO
	.align		4
.L_26:
        /*009c*/ 	.byte	0x04, 0x17
        /*009e*/ 	.short	(.L_28 - .L_27)
.L_27:
        /*00a0*/ 	.word	0x00000000
        /*00a4*/ 	.short	0x0011
        /*00a6*/ 	.short	0x0058
        /*00a8*/ 	.byte	0x00, 0xf0, 0x11, 0x00


	//----- nvinfo : EIATTR_KPARAM_INFO
	.align		4
.L_28:
        /*00ac*/ 	.byte	0x04, 0x17
        /*00ae*/ 	.short	(.L_30 - .L_29)
.L_29:
        /*00b0*/ 	.word	0x00000000
        /*00b4*/ 	.short	0x0010
        /*00b6*/ 	.short	0x0054
        /*00b8*/ 	.byte	0x00, 0xf0, 0x11, 0x00


	//----- nvinfo : EIATTR_KPARAM_INFO
	.align		4
.L_30:
        /*00bc*/ 	.byte	0x04, 0x17
        /*00be*/ 	.short	(.L_32 - .L_31)
.L_31:
        /*00c0*/ 	.word	0x00000000
        /*00c4*/ 	.short	0x000f
        /*00c6*/ 	.short	0x0050
        /*00c8*/ 	.byte	0x00, 0xf0, 0x11, 0x00


	//----- nvinfo : EIATTR_KPARAM_INFO
	.align		4
.L_32:
        /*00cc*/ 	.byte	0x04, 0x17
        /*00ce*/ 	.short	(.L_34 - .L_33)
.L_33:
        /*00d0*/ 	.word	0x00000000
        /*00d4*/ 	.short	0x000e
        /*00d6*/ 	.short	0x004c
        /*00d8*/ 	.byte	0x00, 0xf0, 0x11, 0x00


	//----- nvinfo : EIATTR_KPARAM_INFO
	.align		4
.L_34:
        /*00dc*/ 	.byte	0x04, 0x17
        /*00de*/ 	.short	(.L_36 - .L_35)
.L_35:
        /*00e0*/ 	.word	0x00000000
        /*00e4*/ 	.short	0x000d
        /*00e6*/ 	.short	0x0048
        /*00e8*/ 	.byte	0x00, 0xf0, 0x11, 0x00


	//----- nvinfo : EIATTR_KPARAM_INFO
	.align		4
.L_36:
        /*00ec*/ 	.byte	0x04, 0x17
        /*00ee*/ 	.short	(.L_38 - .L_37)
.L_37:
        /*00f0*/ 	.word	0x00000000
        /*00f4*/ 	.short	0x000c
        /*00f6*/ 	.short	0x0044
        /*00f8*/ 	.byte	0x00, 0xf0, 0x11, 0x00


	//----- nvinfo : EIATTR_KPARAM_INFO
	.align		4
.L_38:
        /*00fc*/ 	.byte	0x04, 0x17
        /*00fe*/ 	.short	(.L_40 - .L_39)
.L_39:
        /*0100*/ 	.word	0x00000000
        /*0104*/ 	.short	0x000b
        /*0106*/ 	.short	0x0040
        /*0108*/ 	.byte	0x00, 0xf0, 0x11, 0x00


	//----- nvinfo : EIATTR_KPARAM_INFO
	.align		4
.L_40:
        /*010c*/ 	.byte	0x04, 0x17
        /*010e*/ 	.short	(.L_42 - .L_41)
.L_41:
        /*0110*/ 	.word	0x00000000
        /*0114*/ 	.short	0x000a
        /*0116*/ 	.short	0x003c
        /*0118*/ 	.byte	0x00, 0xf0, 0x11, 0x00


	//----- nvinfo : EIATTR_KPARAM_INFO
	.align		4
.L_42:
        /*011c*/ 	.byte	0x04, 0x17
        /*011e*/ 	.short	(.L_44 - .L_43)
.L_43:
        /*0120*/ 	.word	0x00000000
        /*0124*/ 	.short	0x0009
        /*0126*/ 	.short	0x0038
        /*0128*/ 	.byte	0x00, 0xf0, 0x11, 0x00


	//----- nvinfo : EIATTR_KPARAM_INFO
	.align		4
.L_44:
        /*012c*/ 	.byte	0x04, 0x17
        /*012e*/ 	.short	(.L_46 - .L_45)
.L_45:
        /*0130*/ 	.word	0x00000000
        /*0134*/ 	.short	0x0008
        /*0136*/ 	.short	0x0034
        /*0138*/ 	.byte	0x00, 0xf0, 0x11, 0x00


	//----- nvinfo : EIATTR_KPARAM_INFO
	.align		4
.L_46:
        /*013c*/ 	.byte	0x04, 0x17
        /*013e*/ 	.short	(.L_48 - .L_47)
.L_47:
        /*0140*/ 	.word	0x00000000
        /*0144*/ 	.short	0x0007
        /*0146*/ 	.short	0x0030
        /*0148*/ 	.byte	0x00, 0xf0, 0x11, 0x00


	//----- nvinfo : EIATTR_KPARAM_INFO
	.align		4
.L_48:
        /*014c*/ 	.byte	0x04, 0x17
        /*014e*/ 	.short	(.L_50 - .L_49)
.L_49:
        /*0150*/ 	.word	0x00000000
        /*0154*/ 	.short	0x0006
        /*0156*/ 	.short	0x002c
        /*0158*/ 	.byte	0x00, 0xf0, 0x11, 0x00


	//----- nvinfo : EIATTR_KPARAM_INFO
	.align		4
.L_50:
        /*015c*/ 	.byte	0x04, 0x17
        /*015e*/ 	.short	(.L_52 - .L_51)
.L_51:
        /*0160*/ 	.word	0x00000000
        /*0164*/ 	.short	0x0005
        /*0166*/ 	.short	0x0028
        /*0168*/ 	.byte	0x00, 0xf0, 0x11, 0x00


	//----- nvinfo : EIATTR_KPARAM_INFO
	.align		4
.L_52:
        /*016c*/ 	.byte	0x04, 0x17
        /*016e*/ 	.short	(.L_54 - .L_53)
.L_53:
        /*0170*/ 	.word	0x00000000
        /*0174*/ 	.short	0x0004
        /*0176*/ 	.short	0x0020
        /*0178*/ 	.byte	0x00, 0xf4, 0x21, 0x00


	//----- nvinfo : EIATTR_KPARAM_INFO
	.align		4
.L_54:
        /*017c*/ 	.byte	0x04, 0x17
        /*017e*/ 	.short	(.L_56 - .L_55)
.L_55:
        /*0180*/ 	.word	0x00000000
        /*0184*/ 	.short	0x0003
        /*0186*/ 	.short	0x0018
        /*0188*/ 	.byte	0x00, 0xf4, 0x21, 0x00


	//----- nvinfo : EIATTR_KPARAM_INFO
	.align		4
.L_56:
        /*018c*/ 	.byte	0x04, 0x17
        /*018e*/ 	.short	(.L_58 - .L_57)
.L_57:
        /*0190*/ 	.word	0x00000000
        /*0194*/ 	.short	0x0002
        /*0196*/ 	.short	0x0010
        /*0198*/ 	.byte	0x00, 0xf4, 0x21, 0x00


	//----- nvinfo : EIATTR_KPARAM_INFO
	.align		4
.L_58:
        /*019c*/ 	.byte	0x04, 0x17
        /*019e*/ 	.short	(.L_60 - .L_59)
.L_59:
        /*01a0*/ 	.word	0x00000000
        /*01a4*/ 	.short	0x0001
        /*01a6*/ 	.short	0x0008
        /*01a8*/ 	.byte	0x00, 0xf4, 0x21, 0x00


	//----- nvinfo : EIATTR_KPARAM_INFO
	.align		4
.L_60:
        /*01ac*/ 	.byte	0x04, 0x17
        /*01ae*/ 	.short	(.L_62 - .L_61)
.L_61:
        /*01b0*/ 	.word	0x00000000
        /*01b4*/ 	.short	0x0000
        /*01b6*/ 	.short	0x0000
        /*01b8*/ 	.byte	0x00, 0xf4, 0x21, 0x00


	//----- nvinfo : EIATTR_MAXREG_COUNT
	.align		4
.L_62:
        /*01bc*/ 	.byte	0x03, 0x1b
        /*01be*/ 	.short	0x00ff


	//----- nvinfo : EIATTR_NUM_BARRIERS
	.align		4
        /*01c0*/ 	.byte	0x02, 0x4c
        /*01c2*/ 	.byte	0x01
	.zero		1


	//----- nvinfo : EIATTR_ANNOTATIONS
	.align		4
        /*01c4*/ 	.byte	0x04, 0x55
        /*01c6*/ 	.short	(.L_64 - .L_63)


	//   ....[0]....
.L_63:
        /*01c8*/ 	.word	0x00000001
        /*01cc*/ 	.byte	0xe0, 0x0a, 0x00, 0x00, 0x01, 0x00, 0x00, 0x00, 0x60, 0x0b, 0x00, 0x00, 0x01, 0x00, 0x00, 0x00
        /* <DEDUP_REMOVED lines=8> */
        /*025c*/ 	.byte	0x20, 0x19, 0x00, 0x00, 0x01, 0x00, 0x00, 0x00, 0x30, 0x19, 0x00, 0x00


	//----- nvinfo : EIATTR_MERCURY_ISA_VERSION
	.align		4
.L_64:
        /*0268*/ 	.byte	0x03, 0x5f
        /*026a*/ 	.short	0x0000


	//----- nvinfo : EIATTR_COOP_GROUP_MASK_REGIDS
	.align		4
        /*026c*/ 	.byte	0x04, 0x29
        /*026e*/ 	.short	(.L_66 - .L_65)


	//   ....[0]....
.L_65:
        /*0270*/ 	.word	0xffffffff


	//   ....[1]....
        /*0274*/ 	.word	0xffffffff


	//   ....[2]....
        /*0278*/ 	.word	0xffffffff


	//   ....[3]....
        /*027c*/ 	.word	0xffffffff


	//   ....[4]....
        /*0280*/ 	.word	0xffffffff


	//   ....[5]....
        /*0284*/ 	.word	0xffffffff


	//   ....[6]....
        /*0288*/ 	.word	0xffffffff


	//   ....[7]....
        /*028c*/ 	.word	0xffffffff


	//----- nvinfo : EIATTR_COOP_GROUP_INSTR_OFFSETS
	.align		4
.L_66:
        /*0290*/ 	.byte	0x04, 0x28
        /*0292*/ 	.short	(.L_68 - .L_67)


	//   ....[0]....
.L_67:
        /*0294*/ 	.word	0x00002b70


	//   ....[1]....
        /*0298*/ 	.word	0x00002c30


	//   ....[2]....
        /*029c*/ 	.word	0x00002f30


	//   ....[3]....
        /*02a0*/ 	.word	0x00003100


	//   ....[4]....
        /*02a4*/ 	.word	0x000046b0


	//   ....[5]....
        /*02a8*/ 	.word	0x000046c0


	//   ....[6]....
        /*02ac*/ 	.word	0x00004760


	//   ....[7]....
        /*02b0*/ 	.word	0x00004770


	//----- nvinfo : EIATTR_EXIT_INSTR_OFFSETS
	.align		4
.L_68:
        /*02b4*/ 	.byte	0x04, 0x1c
        /*02b6*/ 	.short	(.L_70 - .L_69)


	//   ....[0]....
.L_69:
        /*02b8*/ 	.word	0x00005930


	//   ....[1]....
        /*02bc*/ 	.word	0x000059d0


	//----- nvinfo : EIATTR_REQNTID
	.align		4
.L_70:
        /*02c0*/ 	.byte	0x04, 0x10
        /*02c2*/ 	.short	(.L_72 - .L_71)
.L_71:
        /*02c4*/ 	.word	0x00000080
        /*02c8*/ 	.word	0x00000001
        /*02cc*/ 	.word	0x00000001
.L_72:


//--------------------- .nv.callgraph             --------------------------
	.section	.nv.callgraph,"",@"SHT_CUDA_CALLGRAPH"
	.align	4
	.sectionentsize	8
	.align		4
        /*0000*/ 	.word	0x00000000
	.align		4
        /*0004*/ 	.word	0xffffffff
	.align		4
        /*0008*/ 	.word	0x00000000
	.align		4
        /*000c*/ 	.word	0xfffffffe
	.align		4
        /*0010*/ 	.word	0x00000000
	.align		4
        /*0014*/ 	.word	0xfffffffd
	.align		4
        /*0018*/ 	.word	0x00000000
	.align		4
        /*001c*/ 	.word	0xfffffffc


//--------------------- .nv.rel.action            --------------------------
	.section	.nv.rel.action,"",@"SHT_CUDA_RELOCINFO"
	.align	8
	.sectionentsize	8
        /*0000*/ 	.byte	0x73, 0x00, 0x00, 0x00, 0x00, 0x00, 0x00, 0x00, 0x00, 0x00, 0x00, 0x11, 0x25, 0x00, 0x05, 0x36


//--------------------- .nv.constant4             --------------------------
	.section	.nv.constant4,"a",@progbits
	.align	8
	.align		8
.nv.constant4:
        /*0000*/ 	.dword	_$_str


//--------------------- .nv.constant0.attn_fwd    --------------------------
	.section	.nv.constant0.attn_fwd,"a",@progbits
	.sectionflags	@""
	.align	4
.nv.constant0.attn_fwd:
	.zero		488


//--------------------- .text.attn_fwd            --------------------------
	.section	.text.attn_fwd,"ax",@progbits
	.sectioninfo	@"SHI_REGISTERS=255"
	.align	128
        .global         attn_fwd
        .type           attn_fwd,@function
        .size           attn_fwd,(.L_x_4 - attn_fwd)
        .other          attn_fwd,@"STO_CUDA_ENTRY STV_DEFAULT"
attn_fwd:
.text.attn_fwd:
[----:B------:R-:W-:Y:S02]  /*0000*/  MOV R1, c[0x0][0x28] ;  /* 0x00000a0000017a02 */ /* 0x000fe40000000f00 */
[----:B------:R-:W0:Y:S01]  /*0010*/  S2R R28, SR_TID.X ;  /* 0x00000000001c7919 */ /* 0x000e220000002100 */
[----:B------:R-:W-:Y:S01]  /*0020*/  MOV R33, c[0x0][0x198] ;  /* 0x0000660000217a02 */ /* 0x000fe20000000f00 */
[----:B------:R-:W-:Y:S01]  /*0030*/  ULDC.64 UR4, c[0x0][0x118] ;  /* 0x0000460000047ab9 */ /* 0x000fe20000000a00 */
[----:B------:R-:W-:Y:S01]  /*0040*/  IADD3 R1, R1, -0x50, RZ ;  /* 0xffffffb001017810 */ /* 0x000fe20007ffe0ff */
[----:B------:R-:W1:Y:S04]  /*0050*/  S2R R3, SR_CTAID.X ;  /* 0x0000000000037919 */ /* 0x000e680000002500 */
[----:B------:R-:W2:Y:S01]  /*0060*/  S2R R30, SR_CTAID.Y ;  /* 0x00000000001e7919 */ /* 0x000ea20000002600 */
[----:B0-----:R-:W-:Y:S02]  /*0070*/  LOP3.LUT R16, R28, 0x3f, RZ, 0xc0, !PT ;  /* 0x0000003f1c107812 */ /* 0x001fe400078ec0ff */
[----:B------:R-:W-:-:S02]  /*0080*/  SHF.R.U32.HI R2, RZ, 0x6, R28 ;  /* 0x00000006ff027819 */ /* 0x000fc4000001161c */
[----:B-1----:R-:W-:Y:S01]  /*0090*/  LEA R4, R3, R16, 0x6 ;  /* 0x0000001003047211 */ /* 0x002fe200078e30ff */
[----:B--2---:R-:W-:-:S04]  /*00a0*/  IMAD R0, R30, c[0x0][0x190], RZ ;  /* 0x000064001e007a24 */ /* 0x004fc800078e02ff */
[----:B------:R-:W-:Y:S01]  /*00b0*/  IMAD R3, R4, c[0x0][0x194], RZ ;  /* 0x0000650004037a24 */ /* 0x000fe200078e02ff */
[----:B------:R-:W-:Y:S02]  /*00c0*/  SGXT.U32 R4, R2, 0x1 ;  /* 0x000000010204781a */ /* 0x000fe40000000000 */
[C---:B------:R-:W-:Y:S01]  /*00d0*/  SHF.L.U32 R2, R0.reuse, 0x1, RZ ;  /* 0x0000000100027819 */ /* 0x040fe200000006ff */
[----:B------:R-:W-:Y:S01]  /*00e0*/  IMAD.HI R0, R0, 0x2, RZ ;  /* 0x0000000200007827 */ /* 0x000fe200078e02ff */
[----:B------:R-:W-:-:S03]  /*00f0*/  SHF.L.U32 R5, R3, 0x1, RZ ;  /* 0x0000000103057819 */ /* 0x000fc600000006ff */
[----:B------:R-:W-:Y:S01]  /*0100*/  IMAD R6, R4, c[0x0][0x198], RZ ;  /* 0x0000660004067a24 */ /* 0x000fe200078e02ff */
[----:B------:R-:W-:Y:S01]  /*0110*/  IADD3 R29, P0, P1, R5, c[0x0][0x160], R2 ;  /* 0x00005800051d7a10 */ /* 0x000fe2000791e002 */
[----:B------:R-:W-:-:S03]  /*0120*/  IMAD.HI R3, R3, 0x2, RZ ;  /* 0x0000000203037827 */ /* 0x000fc600078e02ff */
[----:B------:R-:W-:Y:S02]  /*0130*/  LEA R5, R33, R6, 0x1 ;  /* 0x0000000621057211 */ /* 0x000fe400078e08ff */
[----:B------:R-:W-:Y:S02]  /*0140*/  IADD3.X R31, R3, c[0x0][0x164], R0, P0, P1 ;  /* 0x00005900031f7a10 */ /* 0x000fe400007e2400 */
[C---:B------:R-:W-:Y:S02]  /*0150*/  LEA R2, P0, R6.reuse, R29, 0x1 ;  /* 0x0000001d06027211 */ /* 0x040fe400078008ff */
[----:B------:R-:W-:Y:S02]  /*0160*/  LEA R0, R33, R5, 0x1 ;  /* 0x0000000521007211 */ /* 0x000fe400078e08ff */
[----:B------:R-:W-:Y:S02]  /*0170*/  LEA.HI.X.SX32 R3, R6, R31, 0x1, P0 ;  /* 0x0000001f06037211 */ /* 0x000fe400000f0eff */
[----:B------:R-:W-:-:S02]  /*0180*/  LEA R6, P0, R0, R29, 0x1 ;  /* 0x0000001d00067211 */ /* 0x000fc400078008ff */
[----:B------:R-:W-:Y:S01]  /*0190*/  LEA R9, R33, R0, 0x1 ;  /* 0x0000000021097211 */ /* 0x000fe200078e08ff */
[----:B------:R0:W2:Y:S01]  /*01a0*/  LDG.E.U16 R19, [R2.64] ;  /* 0x0000000402137981 */ /* 0x0000a2000c1e1500 */
[----:B------:R-:W-:Y:S02]  /*01b0*/  LEA R4, P1, R5, R29, 0x1 ;  /* 0x0000001d05047211 */ /* 0x000fe400078208ff */
[----:B------:R-:W-:Y:S02]  /*01c0*/  LEA.HI.X.SX32 R7, R0, R31, 0x1, P0 ;  /* 0x0000001f00077211 */ /* 0x000fe400000f0eff */
[----:B------:R-:W-:Y:S02]  /*01d0*/  LEA R0, R33, R9, 0x1 ;  /* 0x0000000921007211 */ /* 0x000fe400078e08ff */
[----:B------:R-:W-:Y:S01]  /*01e0*/  LEA.HI.X.SX32 R5, R5, R31, 0x1, P1 ;  /* 0x0000001f05057211 */ /* 0x000fe200008f0eff */
[----:B------:R1:W3:Y:S01]  /*01f0*/  LDG.E.U16 R21, [R6.64] ;  /* 0x0000000406157981 */ /* 0x0002e2000c1e1500 */
[----:B------:R-:W-:-:S02]  /*0200*/  LEA R10, P1, R0, R29, 0x1 ;  /* 0x0000001d000a7211 */ /* 0x000fc400078208ff */
[----:B------:R-:W-:Y:S01]  /*0210*/  LEA R12, R33, R0, 0x1 ;  /* 0x00000000210c7211 */ /* 0x000fe200078e08ff */
[----:B------:R4:W5:Y:S01]  /*0220*/  LDG.E.U16 R20, [R4.64] ;  /* 0x0000000404147981 */ /* 0x000962000c1e1500 */
[----:B------:R-:W-:Y:S02]  /*0230*/  LEA R8, P0, R9, R29, 0x1 ;  /* 0x0000001d09087211 */ /* 0x000fe400078008ff */
[-C--:B------:R-:W-:Y:S02]  /*0240*/  LEA.HI.X.SX32 R11, R0, R31.reuse, 0x1, P1 ;  /* 0x0000001f000b7211 */ /* 0x080fe400008f0eff */
[----:B------:R-:W-:Y:S02]  /*0250*/  LEA R0, R33, R12, 0x1 ;  /* 0x0000000c21007211 */ /* 0x000fe400078e08ff */
[----:B------:R-:W-:Y:S01]  /*0260*/  LEA.HI.X.SX32 R9, R9, R31, 0x1, P0 ;  /* 0x0000001f09097211 */ /* 0x000fe200000f0eff */
[----:B------:R1:W3:Y:S01]  /*0270*/  LDG.E.U16 R23, [R10.64] ;  /* 0x000000040a177981 */ /* 0x0002e2000c1e1500 */
[----:B0-----:R-:W-:-:S02]  /*0280*/  LEA R2, P0, R12, R29, 0x1 ;  /* 0x0000001d0c027211 */ /* 0x001fc400078008ff */
[C---:B------:R-:W-:Y:S01]  /*0290*/  LEA R13, R33.reuse, R0, 0x1 ;  /* 0x00000000210d7211 */ /* 0x040fe200078e08ff */
[----:B------:R0:W5:Y:S01]  /*02a0*/  LDG.E.U16 R22, [R8.64] ;  /* 0x0000000408167981 */ /* 0x000162000c1e1500 */
[----:B------:R-:W-:Y:S02]  /*02b0*/  LEA.HI.X.SX32 R3, R12, R31, 0x1, P0 ;  /* 0x0000001f0c037211 */ /* 0x000fe400000f0eff */
[C---:B----4-:R-:W-:Y:S02]  /*02c0*/  LEA R4, P0, R0.reuse, R29, 0x1 ;  /* 0x0000001d00047211 */ /* 0x050fe400078008ff */
[----:B------:R-:W-:Y:S01]  /*02d0*/  LEA R12, R33, R13, 0x1 ;  /* 0x0000000d210c7211 */ /* 0x000fe200078e08ff */
[----:B------:R4:W5:Y:S01]  /*02e0*/  LDG.E.U16 R24, [R2.64] ;  /* 0x0000000402187981 */ /* 0x000962000c1e1500 */
[----:B------:R-:W-:-:S03]  /*02f0*/  LEA.HI.X.SX32 R5, R0, R31, 0x1, P0 ;  /* 0x0000001f00057211 */ /* 0x000fc600000f0eff */
[----:B------:R-:W-:Y:S01]  /*0300*/  IMAD R0, R33, 0x2, R12 ;  /* 0x0000000221007824 */ /* 0x000fe200078e020c */
[----:B-1----:R-:W-:Y:S01]  /*0310*/  LEA R6, P0, R13, R29, 0x1 ;  /* 0x0000001d0d067211 */ /* 0x002fe200078008ff */
[----:B------:R1:W5:Y:S03]  /*0320*/  LDG.E.U16 R25, [R4.64] ;  /* 0x0000000404197981 */ /* 0x000366000c1e1500 */
[----:B------:R-:W-:Y:S02]  /*0330*/  LEA R17, R33, R0, 0x1 ;  /* 0x0000000021117211 */ /* 0x000fe400078e08ff */
[----:B------:R-:W-:Y:S02]  /*0340*/  LEA.HI.X.SX32 R7, R13, R31, 0x1, P0 ;  /* 0x0000001f0d077211 */ /* 0x000fe400000f0eff */
[C---:B------:R-:W-:Y:S02]  /*0350*/  LEA R18, R33.reuse, R17, 0x1 ;  /* 0x0000001121127211 */ /* 0x040fe400078e08ff */
[----:B------:R-:W-:Y:S01]  /*0360*/  LEA R10, P0, R0, R29, 0x1 ;  /* 0x0000001d000a7211 */ /* 0x000fe200078008ff */
[----:B------:R1:W5:Y:S01]  /*0370*/  LDG.E.U16 R26, [R6.64] ;  /* 0x00000004061a7981 */ /* 0x000362000c1e1500 */
[----:B------:R-:W-:-:S02]  /*0380*/  LEA R13, R33, R18, 0x1 ;  /* 0x00000012210d7211 */ /* 0x000fc400078e08ff */
[----:B0-----:R-:W-:Y:S02]  /*0390*/  LEA R8, P1, R12, R29, 0x1 ;  /* 0x0000001d0c087211 */ /* 0x001fe400078208ff */
[----:B------:R-:W-:Y:S02]  /*03a0*/  LEA.HI.X.SX32 R11, R0, R31, 0x1, P0 ;  /* 0x0000001f000b7211 */ /* 0x000fe400000f0eff */
[----:B------:R-:W-:Y:S02]  /*03b0*/  LEA R0, R33, R13, 0x1 ;  /* 0x0000000d21007211 */ /* 0x000fe400078e08ff */
[----:B------:R-:W-:Y:S01]  /*03c0*/  LEA.HI.X.SX32 R9, R12, R31, 0x1, P1 ;  /* 0x0000001f0c097211 */ /* 0x000fe200008f0eff */
[----:B------:R0:W5:Y:S01]  /*03d0*/  LDG.E.U16 R10, [R10.64] ;  /* 0x000000040a0a7981 */ /* 0x000162000c1e1500 */
[-C--:B------:R-:W-:Y:S02]  /*03e0*/  LEA R12, P0, R13, R29.reuse, 0x1 ;  /* 0x0000001d0d0c7211 */ /* 0x080fe400078008ff */
[----:B------:R-:W-:Y:S01]  /*03f0*/  LEA R14, P1, R0, R29, 0x1 ;  /* 0x0000001d000e7211 */ /* 0x000fe200078208ff */
[----:B------:R0:W5:Y:S01]  /*0400*/  LDG.E.U16 R27, [R8.64] ;  /* 0x00000004081b7981 */ /* 0x000162000c1e1500 */
[----:B-1----:R-:W-:-:S02]  /*0410*/  LEA R5, R33, R0, 0x1 ;  /* 0x0000000021057211 */ /* 0x002fc400078e08ff */
[----:B------:R-:W-:Y:S02]  /*0420*/  LEA.HI.X.SX32 R13, R13, R31, 0x1, P0 ;  /* 0x0000001f0d0d7211 */ /* 0x000fe400000f0eff */
[----:B----4-:R-:W-:Y:S02]  /*0430*/  LEA R2, P0, R17, R29, 0x1 ;  /* 0x0000001d11027211 */ /* 0x010fe400078008ff */
[----:B------:R-:W-:Y:S02]  /*0440*/  LEA.HI.X.SX32 R15, R0, R31, 0x1, P1 ;  /* 0x0000001f000f7211 */ /* 0x000fe400008f0eff */
[----:B------:R-:W-:Y:S01]  /*0450*/  LEA R6, P1, R5, R29, 0x1 ;  /* 0x0000001d05067211 */ /* 0x000fe200078208ff */
[----:B------:R1:W4:Y:S01]  /*0460*/  LDG.E.U16 R13, [R12.64] ;  /* 0x000000040c0d7981 */ /* 0x000322000c1e1500 */
[----:B------:R-:W-:Y:S02]  /*0470*/  LEA R0, R33, R5, 0x1 ;  /* 0x0000000521007211 */ /* 0x000fe400078e08ff */
[----:B------:R-:W-:Y:S01]  /*0480*/  LEA.HI.X.SX32 R3, R17, R31, 0x1, P0 ;  /* 0x0000001f11037211 */ /* 0x000fe200000f0eff */
[----:B------:R-:W4:Y:S01]  /*0490*/  LDG.E.U16 R14, [R14.64] ;  /* 0x000000040e0e7981 */ /* 0x000f22000c1e1500 */
[----:B------:R-:W-:-:S02]  /*04a0*/  LEA R4, P0, R18, R29, 0x1 ;  /* 0x0000001d12047211 */ /* 0x000fc400078008ff */
[----:B------:R-:W-:Y:S01]  /*04b0*/  LEA.HI.X.SX32 R7, R5, R31, 0x1, P1 ;  /* 0x0000001f05077211 */ /* 0x000fe200008f0eff */
[----:B------:R1:W4:Y:S01]  /*04c0*/  LDG.E.U16 R2, [R2.64] ;  /* 0x0000000402027981 */ /* 0x000322000c1e1500 */
[----:B0-----:R-:W-:Y:S02]  /*04d0*/  LEA R8, P1, R0, R29, 0x1 ;  /* 0x0000001d00087211 */ /* 0x001fe400078208ff */
[-C--:B------:R-:W-:Y:S01]  /*04e0*/  LEA.HI.X.SX32 R5, R18, R31.reuse, 0x1, P0 ;  /* 0x0000001f12057211 */ /* 0x080fe200000f0eff */
[----:B------:R0:W4:Y:S01]  /*04f0*/  LDG.E.U16 R6, [R6.64] ;  /* 0x0000000406067981 */ /* 0x000122000c1e1500 */
[----:B------:R-:W-:-:S04]  /*0500*/  LEA.HI.X.SX32 R9, R0, R31, 0x1, P1 ;  /* 0x0000001f00097211 */ /* 0x000fc800008f0eff */
[----:B------:R0:W4:Y:S04]  /*0510*/  LDG.E.U16 R5, [R4.64] ;  /* 0x0000000404057981 */ /* 0x000128000c1e1500 */
[----:B------:R-:W4:Y:S01]  /*0520*/  LDG.E.U16 R8, [R8.64] ;  /* 0x0000000408087981 */ /* 0x000f22000c1e1500 */
[----:B------:R-:W-:Y:S02]  /*0530*/  SHF.R.S32.HI R0, RZ, 0x6, R28 ;  /* 0x00000006ff007819 */ /* 0x000fe4000001141c */
[----:B------:R-:W-:Y:S02]  /*0540*/  SHF.L.U32 R11, R16, 0x1, RZ ;  /* 0x00000001100b7819 */ /* 0x000fe400000006ff */
[----:B------:R-:W-:-:S04]  /*0550*/  SGXT R0, R0, 0x1 ;  /* 0x000000010000781a */ /* 0x000fc80000000200 */
[----:B------:R-:W-:-:S04]  /*0560*/  LOP3.LUT R0, R11, 0x90, R0, 0x78, !PT ;  /* 0x000000900b007812 */ /* 0x000fc800078e7800 */
[C---:B------:R-:W-:Y:S02]  /*0570*/  LOP3.LUT R237, R0.reuse, 0x20, RZ, 0x3c, !PT ;  /* 0x0000002000ed7812 */ /* 0x040fe400078e3cff */
[C---:B-1----:R-:W-:Y:S02]  /*0580*/  LOP3.LUT R3, R0.reuse, 0x40, RZ, 0x3c, !PT ;  /* 0x0000004000037812 */ /* 0x042fe400078e3cff */
[----:B0-----:R-:W-:Y:S02]  /*0590*/  LOP3.LUT R7, R0, 0x60, RZ, 0x3c, !PT ;  /* 0x0000006000077812 */ /* 0x001fe400078e3cff */
[----:B------:R-:W-:-:S04]  /*05a0*/  MOV R12, 0x1 ;  /* 0x00000001000c7802 */ /* 0x000fc80000000f00 */
[----:B------:R-:W-:Y:S01]  /*05b0*/  ISETP.LE.AND P0, PT, R12, c[0x0][0x1d0], PT ;  /* 0x000074000c007a0c */ /* 0x000fe20003f03270 */
[----:B------:R-:W-:Y:S01]  /*05c0*/  CS2R R148, SRZ ;  /* 0x0000000000947805 */ /* 0x000fe2000001ff00 */
[----:B------:R-:W-:Y:S01]  /*05d0*/  MOV R34, 0xff800000 ;  /* 0xff80000000227802 */ /* 0x000fe20000000f00 */
[----:B------:R-:W-:Y:S01]  /*05e0*/  CS2R R150, SRZ ;  /* 0x0000000000967805 */ /* 0x000fe2000001ff00 */
[----:B------:R-:W-:Y:S01]  /*05f0*/  MOV R4, 0x3f800000 ;  /* 0x3f80000000047802 */ /* 0x000fe20000000f00 */
[----:B------:R-:W-:Y:S01]  /*0600*/  CS2R R124, SRZ ;  /* 0x00000000007c7805 */ /* 0x000fe2000001ff00 */
[----:B------:R-:W-:Y:S01]  /*0610*/  MOV R11, 0x3f800000 ;  /* 0x3f800000000b7802 */ /* 0x000fe20000000f00 */
[----:B------:R-:W-:Y:S01]  /*0620*/  CS2R R126, SRZ ;  /* 0x00000000007e7805 */ /* 0x000fe2000001ff00 */
[----:B------:R-:W-:Y:S01]  /*0630*/  MOV R76, 0xff800000 ;  /* 0xff800000004c7802 */ /* 0x000fe20000000f00 */
[----:B------:R-:W-:Y:S01]  /*0640*/  CS2R R120, SRZ ;  /* 0x0000000000787805 */ /* 0x000fe2000001ff00 */
[----:B------:R-:W-:Y:S01]  /*0650*/  CS2R R122, SRZ ;  /* 0x00000000007a7805 */ /* 0x000fe2000001ff00 */
[----:B------:R-:W-:Y:S01]  /*0660*/  CS2R R128, SRZ ;  /* 0x0000000000807805 */ /* 0x000fe2000001ff00 */
[----:B------:R-:W-:Y:S01]  /*0670*/  CS2R R130, SRZ ;  /* 0x0000000000827805 */ /* 0x000fe2000001ff00 */
[----:B--2---:R-:W-:Y:S04]  /*0680*/  STS.U16 [R0+0x2000], R19 ;  /* 0x0020001300007388 */ /* 0x004fe80000000400 */
[----:B---3--:R-:W-:Y:S04]  /*0690*/  STS.U16 [R0+0x2400], R23 ;  /* 0x0024001700007388 */ /* 0x008fe80000000400 */
[----:B-----5:R0:W-:Y:S04]  /*06a0*/  STS.U16 [R0+0x2800], R27 ;  /* 0x0028001b00007388 */ /* 0x0201e80000000400 */
[----:B----4-:R-:W-:Y:S04]  /*06b0*/  STS.U16 [R0+0x2c00], R13 ;  /* 0x002c000d00007388 */ /* 0x010fe80000000400 */
[----:B------:R-:W-:Y:S04]  /*06c0*/  STS.U16 [R237+0x2100], R20 ;  /* 0x00210014ed007388 */ /* 0x000fe80000000400 */
        /* <DEDUP_REMOVED lines=9> */
[----:B------:R-:W-:Y:S01]  /*0760*/  STS.U16 [R7+0x2f00], R8 ;  /* 0x002f000807007388 */ /* 0x000fe20000000400 */
[----:B0-----:R-:W-:-:S03]  /*0770*/  SHF.L.U32 R27, R28, 0x3, RZ ;  /* 0x000000031c1b7819 */ /* 0x001fc600000006ff */
[----:B------:R0:W-:Y:S02]  /*0780*/  STS.U16 [R7+0x2700], R26 ;  /* 0x0027001a07007388 */ /* 0x0001e40000000400 */
[----:B0-----:R-:W-:Y:S01]  /*0790*/  IMAD.SHL.U32 R26, R28, 0x2, RZ ;  /* 0x000000021c1a7824 */ /* 0x001fe200078e00ff */
[----:B------:R-:W-:Y:S05]  /*07a0*/  @!P0 BRA `(.L_x_0) ;  /* 0x0000417000008947 */ /* 0x000fea0003800000 */
[--C-:B------:R-:W-:Y:S01]  /*07b0*/  SHF.R.U32.HI R2, RZ, 0x5, R28.reuse ;  /* 0x00000005ff027819 */ /* 0x100fe2000001161c */
[----:B------:R-:W-:Y:S01]  /*07c0*/  CS2R R148, SRZ ;  /* 0x0000000000947805 */ /* 0x000fe2000001ff00 */
[----:B------:R-:W-:Y:S01]  /*07d0*/  MOV R25, c[0x0][0x1a4] ;  /* 0x0000690000197a02 */ /* 0x000fe20000000f00 */
[----:B------:R-:W-:Y:S01]  /*07e0*/  CS2R R150, SRZ ;  /* 0x0000000000967805 */ /* 0x000fe2000001ff00 */
[----:B------:R-:W-:Y:S01]  /*07f0*/  SGXT.U32 R2, R2, 0x2 ;  /* 0x000000020202781a */ /* 0x000fe20000000000 */
[----:B------:R-:W-:Y:S01]  /*0800*/  CS2R R124, SRZ ;  /* 0x00000000007c7805 */ /* 0x000fe2000001ff00 */
[C---:B------:R-:W-:Y:S01]  /*0810*/  LOP3.LUT R20, R28.reuse, 0x7, RZ, 0xc0, !PT ;  /* 0x000000071c147812 */ /* 0x040fe200078ec0ff */
[----:B------:R-:W-:Y:S01]  /*0820*/  CS2R R126, SRZ ;  /* 0x00000000007e7805 */ /* 0x000fe2000001ff00 */
[----:B------:R-:W-:Y:S01]  /*0830*/  LOP3.LUT R3, R28, 0x1f, RZ, 0xc0, !PT ;  /* 0x0000001f1c037812 */ /* 0x000fe200078ec0ff */
[----:B------:R-:W-:Y:S01]  /*0840*/  IMAD R6, R2, c[0x0][0x1a4], RZ ;  /* 0x0000690002067a24 */ /* 0x000fe200078e02ff */
[----:B------:R-:W-:Y:S01]  /*0850*/  LOP3.LUT R2, R26, 0x10, RZ, 0xc0, !PT ;  /* 0x000000101a027812 */ /* 0x000fe200078ec0ff */
[----:B------:R-:W-:Y:S01]  /*0860*/  IMAD R4, R20, 0x90, RZ ;  /* 0x0000009014047824 */ /* 0x000fe200078e02ff */
[----:B------:R-:W-:Y:S01]  /*0870*/  LOP3.LUT R8, R28, 0x7f, RZ, 0xc0, !PT ;  /* 0x0000007f1c087812 */ /* 0x000fe200078ec0ff */
[----:B------:R-:W-:Y:S01]  /*0880*/  CS2R R120, SRZ ;  /* 0x0000000000787805 */ /* 0x000fe2000001ff00 */
[C---:B------:R-:W-:Y:S01]  /*0890*/  LEA R9, R25.reuse, R6, 0x2 ;  /* 0x0000000619097211 */ /* 0x040fe200078e10ff */
[----:B------:R-:W-:Y:S01]  /*08a0*/  CS2R R122, SRZ ;  /* 0x00000000007a7805 */ /* 0x000fe2000001ff00 */
[----:B------:R-:W-:Y:S01]  /*08b0*/  LOP3.LUT R5, R2, 0x60, R28, 0xf8, !PT ;  /* 0x0000006002057812 */ /* 0x000fe200078ef81c */
[----:B------:R-:W-:Y:S01]  /*08c0*/  IMAD R2, R30, c[0x0][0x1a0], RZ ;  /* 0x000068001e027a24 */ /* 0x000fe200078e02ff */
[----:B------:R-:W-:Y:S01]  /*08d0*/  LEA R10, R25, R9, 0x2 ;  /* 0x00000009190a7211 */ /* 0x000fe200078e10ff */
[----:B------:R-:W-:Y:S01]  /*08e0*/  IMAD R19, R8, c[0x0][0x1b4], RZ ;  /* 0x00006d0008137a24 */ /* 0x000fe200078e02ff */
[----:B------:R-:W-:Y:S01]  /*08f0*/  LOP3.LUT R24, R4, R5, RZ, 0x3c, !PT ;  /* 0x0000000504187212 */ /* 0x000fe200078e3cff */
[----:B------:R-:W-:Y:S01]  /*0900*/  IMAD R5, R3, c[0x0][0x1a8], RZ ;  /* 0x00006a0003057a24 */ /* 0x000fe200078e02ff */
[C---:B------:R-:W-:Y:S01]  /*0910*/  LEA R11, R25.reuse, R10, 0x2 ;  /* 0x0000000a190b7211 */ /* 0x040fe200078e10ff */
[----:B------:R-:W-:Y:S01]  /*0920*/  IMAD R3, R30, c[0x0][0x1b0], RZ ;  /* 0x00006c001e037a24 */ /* 0x000fe200078e02ff */
[C---:B------:R-:W-:Y:S01]  /*0930*/  SHF.L.U32 R4, R2.reuse, 0x1, RZ ;  /* 0x0000000102047819 */ /* 0x040fe200000006ff */
[----:B------:R-:W-:Y:S01]  /*0940*/  IMAD.HI R2, R2, 0x2, RZ ;  /* 0x0000000202027827 */ /* 0x000fe200078e02ff */
[----:B------:R-:W-:Y:S01]  /*0950*/  LEA R12, R25, R11, 0x2 ;  /* 0x0000000b190c7211 */ /* 0x000fe200078e10ff */
[----:B------:R-:W-:Y:S01]  /*0960*/  CS2R R128, SRZ ;  /* 0x0000000000807805 */ /* 0x000fe2000001ff00 */
[----:B------:R-:W-:Y:S01]  /*0970*/  SHF.L.U32 R7, R5, 0x1, RZ ;  /* 0x0000000105077819 */ /* 0x000fe200000006ff */
[----:B------:R-:W-:Y:S01]  /*0980*/  IMAD.SHL.U32 R22, R3, 0x2, RZ ;  /* 0x0000000203167824 */ /* 0x000fe200078e00ff */
[----:B------:R-:W-:Y:S01]  /*0990*/  LEA R13, R25, R12, 0x2 ;  /* 0x0000000c190d7211 */ /* 0x000fe200078e10ff */
[----:B------:R-:W-:Y:S01]  /*09a0*/  IMAD.HI R18, R3, 0x2, RZ ;  /* 0x0000000203127827 */ /* 0x000fe200078e02ff */
[----:B------:R-:W-:Y:S01]  /*09b0*/  IADD3 R193, P0, P1, R7, c[0x0][0x168], R4 ;  /* 0x00005a0007c17a10 */ /* 0x000fe2000791e004 */
[----:B------:R-:W-:Y:S01]  /*09c0*/  CS2R R130, SRZ ;  /* 0x0000000000827805 */ /* 0x000fe2000001ff00 */
[----:B------:R-:W-:-:S02]  /*09d0*/  LEA R14, R25, R13, 0x2 ;  /* 0x0000000d190e7211 */ /* 0x000fc400078e10ff */
[----:B------:R-:W-:Y:S02]  /*09e0*/  SHF.L.U32 R7, R28, 0x6, RZ ;  /* 0x000000061c077819 */ /* 0x000fe400000006ff */
[----:B------:R-:W-:Y:S02]  /*09f0*/  LEA R15, R25, R14, 0x2 ;  /* 0x0000000e190f7211 */ /* 0x000fe400078e10ff */
[----:B------:R-:W-:Y:S01]  /*0a00*/  LOP3.LUT R21, R7, 0x400, RZ, 0xc0, !PT ;  /* 0x0000040007157812 */ /* 0x000fe200078ec0ff */
[----:B------:R-:W-:Y:S01]  /*0a10*/  IMAD.HI R7, R5, 0x2, RZ ;  /* 0x0000000205077827 */ /* 0x000fe200078e02ff */
[----:B------:R-:W-:Y:S02]  /*0a20*/  LEA R16, R25, R15, 0x2 ;  /* 0x0000000f19107211 */ /* 0x000fe400078e10ff */
[----:B------:R-:W-:Y:S02]  /*0a30*/  IADD3 R5, R21, R24, RZ ;  /* 0x0000001815057210 */ /* 0x000fe40007ffe0ff */
[----:B------:R-:W-:-:S02]  /*0a40*/  LEA R4, R25, R16, 0x2 ;  /* 0x0000001019047211 */ /* 0x000fc400078e10ff */
[----:B------:R-:W-:Y:S02]  /*0a50*/  IADD3.X R21, R7, c[0x0][0x16c], R2, P0, P1 ;  /* 0x00005b0007157a10 */ /* 0x000fe400007e2402 */
[----:B------:R-:W-:Y:S02]  /*0a60*/  LEA R17, R25, R4, 0x2 ;  /* 0x0000000419117211 */ /* 0x000fe400078e10ff */
[C---:B------:R-:W-:Y:S02]  /*0a70*/  LEA R28, P0, R6.reuse, R193, 0x1 ;  /* 0x000000c1061c7211 */ /* 0x040fe400078008ff */
[C---:B------:R-:W-:Y:S01]  /*0a80*/  SHF.L.U32 R23, R19.reuse, 0x1, RZ ;  /* 0x0000000113177819 */ /* 0x040fe200000006ff */
[----:B------:R-:W-:Y:S01]  /*0a90*/  IMAD.HI R19, R19, 0x2, RZ ;  /* 0x0000000213137827 */ /* 0x000fe200078e02ff */
[----:B------:R-:W-:Y:S02]  /*0aa0*/  LEA R3, R25, R17, 0x2 ;  /* 0x0000001119037211 */ /* 0x000fe400078e10ff */
[----:B------:R-:W-:-:S02]  /*0ab0*/  LEA.HI.X.SX32 R29, R6, R21, 0x1, P0 ;  /* 0x00000015061d7211 */ /* 0x000fc400000f0eff */
[----:B------:R-:W-:Y:S02]  /*0ac0*/  IADD3 R22, P2, P3, R23, c[0x0][0x170], R22 ;  /* 0x00005c0017167a10 */ /* 0x000fe40007b5e016 */
[----:B------:R-:W-:Y:S01]  /*0ad0*/  LEA R2, R25, R3, 0x2 ;  /* 0x0000000319027211 */ /* 0x000fe200078e10ff */
[----:B------:R0:W-:Y:S01]  /*0ae0*/  STL.64 [R1+0x48], R28 ;  /* 0x0000481c01007387 */ /* 0x0001e20000100a00 */
[-C--:B------:R-:W-:Y:S02]  /*0af0*/  LEA R30, P1, R9, R193.reuse, 0x1 ;  /* 0x000000c1091e7211 */ /* 0x080fe400078208ff */
[----:B------:R-:W-:Y:S02]  /*0b00*/  IADD3.X R23, R19, c[0x0][0x174], R18, P2, P3 ;  /* 0x00005d0013177a10 */ /* 0x000fe400017e6412 */
[----:B------:R-:W-:Y:S02]  /*0b10*/  LEA R7, R25, R2, 0x2 ;  /* 0x0000000219077211 */ /* 0x000fe400078e10ff */
[----:B------:R-:W-:-:S02]  /*0b20*/  LEA R18, P2, R11, R193, 0x1 ;  /* 0x000000c10b127211 */ /* 0x000fc400078408ff */
[----:B------:R-:W-:Y:S02]  /*0b30*/  LEA.HI.X.SX32 R31, R9, R21, 0x1, P1 ;  /* 0x00000015091f7211 */ /* 0x000fe400008f0eff */
[----:B------:R-:W-:Y:S02]  /*0b40*/  LEA R6, R25, R7, 0x2 ;  /* 0x0000000719067211 */ /* 0x000fe400078e10ff */
[C---:B0-----:R-:W-:Y:S01]  /*0b50*/  LEA R28, P0, R10.reuse, R193, 0x1 ;  /* 0x000000c10a1c7211 */ /* 0x041fe200078008ff */
[----:B------:R0:W-:Y:S01]  /*0b60*/  STL.64 [R1+0x40], R30 ;  /* 0x0000401e01007387 */ /* 0x0001e20000100a00 */
[-C--:B------:R-:W-:Y:S02]  /*0b70*/  LEA.HI.X.SX32 R19, R11, R21.reuse, 0x1, P2 ;  /* 0x000000150b137211 */ /* 0x080fe400010f0eff */
[----:B------:R-:W-:Y:S02]  /*0b80*/  LEA.HI.X.SX32 R29, R10, R21, 0x1, P0 ;  /* 0x000000150a1d7211 */ /* 0x000fe400000f0eff */
[----:B------:R-:W-:-:S02]  /*0b90*/  LEA R9, R25, R6, 0x2 ;  /* 0x0000000619097211 */ /* 0x000fc400078e10ff */
[----:B------:R-:W-:Y:S01]  /*0ba0*/  MOV R81, c[0x0][0x1b8] ;  /* 0x00006e0000517a02 */ /* 0x000fe20000000f00 */
[----:B------:R1:W-:Y:S01]  /*0bb0*/  STL.64 [R1+0x38], R28 ;  /* 0x0000381c01007387 */ /* 0x0003e20000100a00 */
[----:B------:R-:W-:Y:S02]  /*0bc0*/  LEA R10, R25, R9, 0x2 ;  /* 0x00000009190a7211 */ /* 0x000fe400078e10ff */
[----:B------:R-:W-:Y:S01]  /*0bd0*/  SHF.L.U32 R8, R8, 0x1, RZ ;  /* 0x0000000108087819 */ /* 0x000fe200000006ff */
[----:B------:R2:W-:Y:S01]  /*0be0*/  STL.64 [R1+0x30], R18 ;  /* 0x0000301201007387 */ /* 0x0005e20000100a00 */
[C---:B0-----:R-:W-:Y:S01]  /*0bf0*/  LEA R30, P0, R12.reuse, R193, 0x1 ;  /* 0x000000c10c1e7211 */ /* 0x041fe200078008ff */
[----:B------:R-:W-:Y:S01]  /*0c00*/  IMAD R41, R81, 0x24, RZ ;  /* 0x0000002451297824 */ /* 0x000fe200078e02ff */
[----:B------:R-:W-:Y:S01]  /*0c10*/  LEA R11, R25, R10, 0x2 ;  /* 0x0000000a190b7211 */ /* 0x000fe200078e10ff */
[C---:B------:R-:W-:Y:S01]  /*0c20*/  IMAD R35, R81.reuse, 0x22, RZ ;  /* 0x0000002251237824 */ /* 0x040fe200078e02ff */
[----:B------:R-:W-:Y:S01]  /*0c30*/  LEA.HI.X.SX32 R31, R12, R21, 0x1, P0 ;  /* 0x000000150c1f7211 */ /* 0x000fe200000f0eff */
[C---:B------:R-:W-:Y:S01]  /*0c40*/  IMAD R39, R81.reuse, 0x14, RZ ;  /* 0x0000001451277824 */ /* 0x040fe200078e02ff */
[----:B------:R-:W-:Y:S01]  /*0c50*/  SHF.L.U32 R63, R81, 0x3, RZ ;  /* 0x00000003513f7819 */ /* 0x000fe200000006ff */
[----:B------:R-:W-:Y:S01]  /*0c60*/  IMAD R12, R25, 0x4, R11 ;  /* 0x00000004190c7824 */ /* 0x000fe200078e020b */
[-C--:B-1----:R-:W-:Y:S01]  /*0c70*/  LEA R28, P1, R13, R193.reuse, 0x1 ;  /* 0x000000c10d1c7211 */ /* 0x082fe200078208ff */
[----:B------:R0:W-:Y:S01]  /*0c80*/  STL.64 [R1+0x28], R30 ;  /* 0x0000281e01007387 */ /* 0x0001e20000100a00 */
[C---:B------:R-:W-:Y:S01]  /*0c90*/  IMAD R83, R81.reuse, 0x28, RZ ;  /* 0x0000002851537824 */ /* 0x040fe200078e02ff */
[C---:B--2---:R-:W-:Y:S01]  /*0ca0*/  LEA R18, P2, R14.reuse, R193, 0x1 ;  /* 0x000000c10e127211 */ /* 0x044fe200078408ff */
[----:B------:R-:W-:Y:S01]  /*0cb0*/  IMAD R89, R81, 0x2e, RZ ;  /* 0x0000002e51597824 */ /* 0x000fe200078e02ff */
[-C--:B------:R-:W-:Y:S01]  /*0cc0*/  LEA.HI.X.SX32 R29, R13, R21.reuse, 0x1, P1 ;  /* 0x000000150d1d7211 */ /* 0x080fe200008f0eff */
[C---:B------:R-:W-:Y:S01]  /*0cd0*/  IMAD R47, R81.reuse, 0x26, RZ ;  /* 0x00000026512f7824 */ /* 0x040fe200078e02ff */
[----:B------:R-:W-:Y:S01]  /*0ce0*/  LEA.HI.X.SX32 R19, R14, R21, 0x1, P2 ;  /* 0x000000150e137211 */ /* 0x000fe200010f0eff */
[----:B------:R-:W-:Y:S01]  /*0cf0*/  IMAD R53, R81, 0x17, RZ ;  /* 0x0000001751357824 */ /* 0x000fe200078e02ff */
[----:B------:R-:W-:Y:S01]  /*0d00*/  IADD3 R24, P5, R35, R22, RZ ;  /* 0x0000001623187210 */ /* 0x000fe20007fbe0ff */
[----:B------:R1:W-:Y:S01]  /*0d10*/  STL.64 [R1+0x20], R28 ;  /* 0x0000201c01007387 */ /* 0x0003e20000100a00 */
[C---:B------:R-:W-:Y:S01]  /*0d20*/  IMAD R59, R81.reuse, 0x18, RZ ;  /* 0x00000018513b7824 */ /* 0x040fe200078e02ff */
[C---:B------:R-:W-:Y:S01]  /*0d30*/  SHF.L.U32 R65, R81.reuse, 0x4, RZ ;  /* 0x0000000451417819 */ /* 0x040fe200000006ff */
[----:B------:R-:W-:Y:S01]  /*0d40*/  IMAD R51, R81, 0x16, RZ ;  /* 0x0000001651337824 */ /* 0x000fe200078e02ff */
[----:B------:R2:W-:Y:S01]  /*0d50*/  STL.64 [R1+0x18], R18 ;  /* 0x0000181201007387 */ /* 0x0005e20000100a00 */
[----:B0-----:R-:W-:Y:S01]  /*0d60*/  LEA R30, P0, R15, R193, 0x1 ;  /* 0x000000c10f1e7211 */ /* 0x001fe200078008ff */
[C---:B------:R-:W-:Y:S01]  /*0d70*/  IMAD R87, R81.reuse, 0x2c, RZ ;  /* 0x0000002c51577824 */ /* 0x040fe200078e02ff */
[----:B------:R-:W-:Y:S01]  /*0d80*/  LOP3.LUT R14, R8, 0x20, RZ, 0x3c, !PT ;  /* 0x00000020080e7812 */ /* 0x000fe200078e3cff */
[----:B------:R-:W-:Y:S01]  /*0d90*/  IMAD R33, R81, 0x13, RZ ;  /* 0x0000001351217824 */ /* 0x000fe200078e02ff */
[----:B------:R-:W-:Y:S01]  /*0da0*/  LEA.HI.X.SX32 R31, R15, R21, 0x1, P0 ;  /* 0x000000150f1f7211 */ /* 0x000fe200000f0eff */
[----:B------:R-:W-:Y:S01]  /*0db0*/  IMAD R85, R81, 0x2a, RZ ;  /* 0x0000002a51557824 */ /* 0x000fe200078e02ff */
[-C--:B------:R-:W-:Y:S01]  /*0dc0*/  LEA R250, P0, R17, R193.reuse, 0x1 ;  /* 0x000000c111fa7211 */ /* 0x080fe200078008ff */
[----:B------:R-:W-:Y:S01]  /*0dd0*/  IMAD R43, R81, 0xc, RZ ;  /* 0x0000000c512b7824 */ /* 0x000fe200078e02ff */
[----:B-1----:R-:W-:Y:S01]  /*0de0*/  LEA R28, P1, R16, R193, 0x1 ;  /* 0x000000c1101c7211 */ /* 0x002fe200078208ff */
[----:B------:R0:W-:Y:S01]  /*0df0*/  STL.64 [R1+0x10], R30 ;  /* 0x0000101e01007387 */ /* 0x0001e20000100a00 */
[----:B------:R-:W-:Y:S01]  /*0e00*/  LEA.HI.X.SX32 R251, R17, R21, 0x1, P0 ;  /* 0x0000001511fb7211 */ /* 0x000fe200000f0eff */
[C---:B------:R-:W-:Y:S01]  /*0e10*/  IMAD R91, R81.reuse, 0x30, RZ ;  /* 0x00000030515b7824 */ /* 0x040fe200078e02ff */
[----:B--2---:R-:W-:Y:S01]  /*0e20*/  LEA R18, P2, R4, R193, 0x1 ;  /* 0x000000c104127211 */ /* 0x004fe200078408ff */
[C---:B------:R-:W-:Y:S01]  /*0e30*/  IMAD R37, R81.reuse, 0xb, RZ ;  /* 0x0000000b51257824 */ /* 0x040fe200078e02ff */
[-C--:B------:R-:W-:Y:S01]  /*0e40*/  LEA.HI.X.SX32 R29, R16, R21.reuse, 0x1, P1 ;  /* 0x00000015101d7211 */ /* 0x080fe200008f0eff */
[C---:B------:R-:W-:Y:S01]  /*0e50*/  IMAD R69, R81.reuse, 0x1a, RZ ;  /* 0x0000001a51457824 */ /* 0x040fe200078e02ff */
[----:B------:R-:W-:Y:S01]  /*0e60*/  LEA.HI.X.SX32 R19, R4, R21, 0x1, P2 ;  /* 0x0000001504137211 */ /* 0x000fe200010f0eff */
[----:B------:R-:W-:Y:S01]  /*0e70*/  IMAD R95, R81, 0x34, RZ ;  /* 0x00000034515f7824 */ /* 0x000fe200078e02ff */
[----:B------:R-:W-:Y:S01]  /*0e80*/  LEA R4, R25, R12, 0x2 ;  /* 0x0000000c19047211 */ /* 0x000fe200078e10ff */
[----:B------:R1:W-:Y:S01]  /*0e90*/  STL.64 [R1+0x8], R28 ;  /* 0x0000081c01007387 */ /* 0x0003e20000100a00 */
[CC--:B------:R-:W-:Y:S01]  /*0ea0*/  LEA R246, P2, R2.reuse, R193.reuse, 0x1 ;  /* 0x000000c102f67211 */ /* 0x0c0fe200078408ff */
[----:B0-----:R-:W-:Y:S01]  /*0eb0*/  IMAD R31, R81, 0xa, RZ ;  /* 0x0000000a511f7824 */ /* 0x001fe200078e02ff */
[----:B------:R-:W-:Y:S01]  /*0ec0*/  LEA R13, R25, R4, 0x2 ;  /* 0x00000004190d7211 */ /* 0x000fe200078e10ff */
[----:B------:R-:W-:Y:S01]  /*0ed0*/  IMAD R45, R81, 0x15, RZ ;  /* 0x00000015512d7824 */ /* 0x000fe200078e02ff */
[----:B------:R-:W-:Y:S01]  /*0ee0*/  LEA R248, P1, R3, R193, 0x1 ;  /* 0x000000c103f87211 */ /* 0x000fe200078208ff */
[C---:B------:R-:W-:Y:S01]  /*0ef0*/  IMAD R97, R81.reuse, 0x36, RZ ;  /* 0x0000003651617824 */ /* 0x040fe200078e02ff */
[----:B------:R-:W-:Y:S01]  /*0f00*/  LEA.HI.X.SX32 R247, R2, R21, 0x1, P2 ;  /* 0x0000001502f77211 */ /* 0x000fe200010f0eff */
[----:B------:R-:W-:Y:S01]  /*0f10*/  IMAD R49, R81, 0xd, RZ ;  /* 0x0000000d51317824 */ /* 0x000fe200078e02ff */
[----:B------:R-:W-:Y:S01]  /*0f20*/  LEA R2, R25, R13, 0x2 ;  /* 0x0000000d19027211 */ /* 0x000fe200078e10ff */
[----:B------:R0:W-:Y:S01]  /*0f30*/  STL.64 [R1], R18 ;  /* 0x0000001201007387 */ /* 0x0001e20000100a00 */
[----:B------:R-:W-:Y:S01]  /*0f40*/  LEA.HI.X.SX32 R249, R3, R21, 0x1, P1 ;  /* 0x0000001503f97211 */ /* 0x000fe200008f0eff */
[C---:B-1----:R-:W-:Y:S01]  /*0f50*/  IMAD R29, R81.reuse, 0x12, RZ ;  /* 0x00000012511d7824 */ /* 0x042fe200078e02ff */
[CC--:B------:R-:W-:Y:S01]  /*0f60*/  LEA R242, P1, R6.reuse, R193.reuse, 0x1 ;  /* 0x000000c106f27211 */ /* 0x0c0fe200078208ff */
[----:B------:R-:W-:Y:S01]  /*0f70*/  IMAD R73, R81, 0x1c, RZ ;  /* 0x0000001c51497824 */ /* 0x000fe200078e02ff */
[----:B------:R-:W-:Y:S01]  /*0f80*/  LEA R3, R25, R2, 0x2 ;  /* 0x0000000219037211 */ /* 0x000fe200078e10ff */
[----:B------:R-:W-:Y:S01]  /*0f90*/  IMAD R15, R81, 0x3, RZ ;  /* 0x00000003510f7824 */ /* 0x000fe200078e02ff */
[----:B------:R-:W-:Y:S01]  /*0fa0*/  LEA R244, P0, R7, R193, 0x1 ;  /* 0x000000c107f47211 */ /* 0x000fe200078008ff */
[C---:B------:R-:W-:Y:S01]  /*0fb0*/  IMAD R71, R81.reuse, 0x1b, RZ ;  /* 0x0000001b51477824 */ /* 0x040fe200078e02ff */
[----:B------:R-:W-:Y:S01]  /*0fc0*/  LEA.HI.X.SX32 R243, R6, R21, 0x1, P1 ;  /* 0x0000001506f37211 */ /* 0x000fe200008f0eff */
[----:B------:R-:W-:Y:S01]  /*0fd0*/  IMAD R57, R81, 0xe, RZ ;  /* 0x0000000e51397824 */ /* 0x000fe200078e02ff */
[----:B------:R-:W-:Y:S01]  /*0fe0*/  LEA R6, R25, R3, 0x2 ;  /* 0x0000000319067211 */ /* 0x000fe200078e10ff */
[----:B0-----:R-:W-:Y:S01]  /*0ff0*/  IMAD R19, R81, 0x5, RZ ;  /* 0x0000000551137824 */ /* 0x001fe200078e02ff */
[----:B------:R-:W-:Y:S01]  /*1000*/  LEA R240, P2, R9, R193, 0x1 ;  /* 0x000000c109f07211 */ /* 0x000fe200078408ff */
[----:B------:R-:W-:Y:S01]  /*1010*/  IMAD R101, R81, 0x3a, RZ ;  /* 0x0000003a51657824 */ /* 0x000fe200078e02ff */
[-C--:B------:R-:W-:Y:S01]  /*1020*/  LEA.HI.X.SX32 R245, R7, R21.reuse, 0x1, P0 ;  /* 0x0000001507f57211 */ /* 0x080fe200000f0eff */
[----:B------:R-:W-:Y:S01]  /*1030*/  IMAD R93, R81, 0x32, RZ ;  /* 0x00000032515d7824 */ /* 0x000fe200078e02ff */
[----:B------:R-:W-:Y:S01]  /*1040*/  LEA R7, R25, R6, 0x2 ;  /* 0x0000000619077211 */ /* 0x000fe200078e10ff */
[----:B------:R-:W-:Y:S01]  /*1050*/  IMAD R99, R81, 0x38, RZ ;  /* 0x0000003851637824 */ /* 0x000fe200078e02ff */
[----:B------:R-:W-:Y:S01]  /*1060*/  LEA.HI.X.SX32 R241, R9, R21, 0x1, P2 ;  /* 0x0000001509f17211 */ /* 0x000fe200010f0eff */
[C---:B------:R-:W-:Y:S01]  /*1070*/  IMAD R77, R81.reuse, 0x1e, RZ ;  /* 0x0000001e514d7824 */ /* 0x040fe200078e02ff */
[-C--:B------:R-:W-:Y:S01]  /*1080*/  LEA R218, P2, R12, R193.reuse, 0x1 ;  /* 0x000000c10cda7211 */ /* 0x080fe200078408ff */
[C---:B------:R-:W-:Y:S01]  /*1090*/  IMAD R55, R81.reuse, 0x7, RZ ;  /* 0x0000000751377824 */ /* 0x040fe200078e02ff */
[----:B------:R-:W-:Y:S01]  /*10a0*/  LEA R238, P0, R10, R193, 0x1 ;  /* 0x000000c10aee7211 */ /* 0x000fe200078008ff */
[----:B------:R-:W-:Y:S01]  /*10b0*/  IMAD R75, R81, 0x1d, RZ ;  /* 0x0000001d514b7824 */ /* 0x000fe200078e02ff */
[----:B------:R-:W-:Y:S01]  /*10c0*/  LEA R9, R25, R7, 0x2 ;  /* 0x0000000719097211 */ /* 0x000fe200078e10ff */
[C---:B------:R-:W-:Y:S01]  /*10d0*/  IMAD R67, R81.reuse, 0x19, RZ ;  /* 0x0000001951437824 */ /* 0x040fe200078e02ff */
[-C--:B------:R-:W-:Y:S01]  /*10e0*/  LEA.HI.X.SX32 R219, R12, R21.reuse, 0x1, P2 ;  /* 0x000000150cdb7211 */ /* 0x080fe200010f0eff */
[C---:B------:R-:W-:Y:S01]  /*10f0*/  IMAD R61, R81.reuse, 0xf, RZ ;  /* 0x0000000f513d7824 */ /* 0x040fe200078e02ff */
[----:B------:R-:W-:Y:S01]  /*1100*/  LEA.HI.X.SX32 R239, R10, R21, 0x1, P0 ;  /* 0x000000150aef7211 */ /* 0x000fe200000f0eff */
[C---:B------:R-:W-:Y:S01]  /*1110*/  IMAD R103, R81.reuse, 0x3c, RZ ;  /* 0x0000003c51677824 */ /* 0x040fe200078e02ff */
[----:B------:R-:W-:Y:S01]  /*1120*/  LEA R212, P2, R2, R193, 0x1 ;  /* 0x000000c102d47211 */ /* 0x000fe200078408ff */
[----:B------:R-:W-:Y:S01]  /*1130*/  IMAD R105, R81, 0x3e, RZ ;  /* 0x0000003e51697824 */ /* 0x000fe200078e02ff */
[----:B------:R-:W-:Y:S01]  /*1140*/  LEA R10, R25, R9, 0x2 ;  /* 0x00000009190a7211 */ /* 0x000fe200078e10ff */
[----:B------:R-:W-:Y:S01]  /*1150*/  IMAD R79, R81, 0x1f, RZ ;  /* 0x0000001f514f7824 */ /* 0x000fe200078e02ff */
[----:B------:R-:W-:-:S02]  /*1160*/  LEA R220, P1, R11, R193, 0x1 ;  /* 0x000000c10bdc7211 */ /* 0x000fc400078208ff */
[----:B------:R-:W-:Y:S02]  /*1170*/  LEA R216, P0, R4, R193, 0x1 ;  /* 0x000000c104d87211 */ /* 0x000fe400078008ff */
[-C--:B------:R-:W-:Y:S02]  /*1180*/  LEA.HI.X.SX32 R213, R2, R21.reuse, 0x1, P2 ;  /* 0x0000001502d57211 */ /* 0x080fe400010f0eff */
[----:B------:R-:W-:Y:S02]  /*1190*/  LEA R2, R25, R10, 0x2 ;  /* 0x0000000a19027211 */ /* 0x000fe400078e10ff */
[----:B------:R-:W-:Y:S02]  /*11a0*/  LEA.HI.X.SX32 R221, R11, R21, 0x1, P1 ;  /* 0x000000150bdd7211 */ /* 0x000fe400008f0eff */
[----:B------:R-:W-:Y:S02]  /*11b0*/  LEA R214, P1, R13, R193, 0x1 ;  /* 0x000000c10dd67211 */ /* 0x000fe400078208ff */
[----:B------:R-:W-:-:S02]  /*11c0*/  LEA.HI.X.SX32 R217, R4, R21, 0x1, P0 ;  /* 0x0000001504d97211 */ /* 0x000fc400000f0eff */
[----:B------:R-:W-:Y:S02]  /*11d0*/  LEA R210, P0, R3, R193, 0x1 ;  /* 0x000000c103d27211 */ /* 0x000fe400078008ff */
[----:B------:R-:W-:Y:S02]  /*11e0*/  LEA R4, R25, R2, 0x2 ;  /* 0x0000000219047211 */ /* 0x000fe400078e10ff */
[----:B------:R-:W-:Y:S02]  /*11f0*/  LEA.HI.X.SX32 R215, R13, R21, 0x1, P1 ;  /* 0x000000150dd77211 */ /* 0x000fe400008f0eff */
[-C--:B------:R-:W-:Y:S02]  /*1200*/  LEA R208, P1, R6, R193.reuse, 0x1 ;  /* 0x000000c106d07211 */ /* 0x080fe400078208ff */
[----:B------:R-:W-:Y:S02]  /*1210*/  LEA R206, P2, R7, R193, 0x1 ;  /* 0x000000c107ce7211 */ /* 0x000fe400078408ff */
[----:B------:R-:W-:-:S02]  /*1220*/  LEA.HI.X.SX32 R211, R3, R21, 0x1, P0 ;  /* 0x0000001503d37211 */ /* 0x000fc400000f0eff */
[----:B------:R-:W-:Y:S02]  /*1230*/  LEA R3, R25, R4, 0x2 ;  /* 0x0000000419037211 */ /* 0x000fe400078e10ff */
[-C--:B------:R-:W-:Y:S02]  /*1240*/  LEA.HI.X.SX32 R209, R6, R21.reuse, 0x1, P1 ;  /* 0x0000001506d17211 */ /* 0x080fe400008f0eff */
[----:B------:R-:W-:Y:S02]  /*1250*/  LEA.HI.X.SX32 R207, R7, R21, 0x1, P2 ;  /* 0x0000001507cf7211 */ /* 0x000fe400010f0eff */
[----:B------:R-:W-:Y:S02]  /*1260*/  LEA R200, P2, R2, R193, 0x1 ;  /* 0x000000c102c87211 */ /* 0x000fe400078408ff */
[----:B------:R-:W-:Y:S02]  /*1270*/  LEA R6, R25, R3, 0x2 ;  /* 0x0000000319067211 */ /* 0x000fe400078e10ff */
[----:B------:R-:W-:-:S02]  /*1280*/  LEA R204, P0, R9, R193, 0x1 ;  /* 0x000000c109cc7211 */ /* 0x000fc400078008ff */
[----:B------:R-:W-:Y:S02]  /*1290*/  LEA R202, P1, R10, R193, 0x1 ;  /* 0x000000c10aca7211 */ /* 0x000fe400078208ff */
[-C--:B------:R-:W-:Y:S01]  /*12a0*/  LEA.HI.X.SX32 R201, R2, R21.reuse, 0x1, P2 ;  /* 0x0000001502c97211 */ /* 0x080fe200010f0eff */
[----:B------:R-:W-:Y:S01]  /*12b0*/  IMAD R2, R25, 0x4, R6 ;  /* 0x0000000419027824 */ /* 0x000fe200078e0206 */
[-C--:B------:R-:W-:Y:S01]  /*12c0*/  LEA.HI.X.SX32 R205, R9, R21.reuse, 0x1, P0 ;  /* 0x0000001509cd7211 */ /* 0x080fe200000f0eff */
[----:B------:R-:W-:Y:S01]  /*12d0*/  IMAD R25, R81, 0x11, RZ ;  /* 0x0000001151197824 */ /* 0x000fe200078e02ff */
[----:B------:R-:W-:Y:S01]  /*12e0*/  LOP3.LUT R9, R27, 0x30, RZ, 0xc0, !PT ;  /* 0x000000301b097812 */ /* 0x000fe200078ec0ff */
[----:B------:R-:W-:Y:S01]  /*12f0*/  IMAD R27, R81, 0x9, RZ ;  /* 0x00000009511b7824 */ /* 0x000fe200078e02ff */
[----:B------:R-:W-:Y:S01]  /*1300*/  LEA.HI.X.SX32 R203, R10, R21, 0x1, P1 ;  /* 0x000000150acb7211 */ /* 0x000fe200008f0eff */
[----:B------:R-:W-:Y:S01]  /*1310*/  IMAD R10, R20, 0x110, RZ ;  /* 0x00000110140a7824 */ /* 0x000fe200078e02ff */
[----:B------:R-:W-:-:S02]  /*1320*/  LEA R196, P1, R3, R193, 0x1 ;  /* 0x000000c103c47211 */ /* 0x000fc400078208ff */
[----:B------:R-:W-:Y:S02]  /*1330*/  LEA R192, P3, R2, R193, 0x1 ;  /* 0x000000c102c07211 */ /* 0x000fe400078608ff */
[----:B------:R-:W-:Y:S02]  /*1340*/  LEA R9, R20, R9, 0x6 ;  /* 0x0000000914097211 */ /* 0x000fe400078e30ff */
[-C--:B------:R-:W-:Y:S02]  /*1350*/  LEA R198, P0, R4, R193.reuse, 0x1 ;  /* 0x000000c104c67211 */ /* 0x080fe400078008ff */
[----:B------:R-:W-:Y:S02]  /*1360*/  LEA R194, P2, R6, R193, 0x1 ;  /* 0x000000c106c27211 */ /* 0x000fe400078408ff */
[-C--:B------:R-:W-:Y:S02]  /*1370*/  LEA.HI.X.SX32 R197, R3, R21.reuse, 0x1, P1 ;  /* 0x0000001503c57211 */ /* 0x080fe400008f0eff */
[----:B------:R-:W-:-:S02]  /*1380*/  LEA.HI.X.SX32 R193, R2, R21, 0x1, P3 ;  /* 0x0000001502c17211 */ /* 0x000fc400018f0eff */
[--C-:B------:R-:W-:Y:S01]  /*1390*/  LOP3.LUT R9, R9, 0x30, R26.reuse, 0x78, !PT ;  /* 0x0000003009097812 */ /* 0x100fe200078e781a */
[----:B------:R-:W-:Y:S01]  /*13a0*/  CS2R R2, SRZ ;  /* 0x0000000000027805 */ /* 0x000fe2000001ff00 */
[----:B------:R-:W-:Y:S02]  /*13b0*/  LOP3.LUT R10, R10, 0x30, R26, 0x78, !PT ;  /* 0x000000300a0a7812 */ /* 0x000fe400078e781a */
[-C--:B------:R-:W-:Y:S02]  /*13c0*/  IADD3 R34, P1, R29, R22.reuse, RZ ;  /* 0x000000161d227210 */ /* 0x080fe40007f3e0ff */
[----:B------:R-:W-:Y:S02]  /*13d0*/  IADD3 R26, P3, R41, R22, RZ ;  /* 0x00000016291a7210 */ /* 0x000fe40007f7e0ff */
[-C--:B------:R-:W-:Y:S02]  /*13e0*/  LEA.HI.X.SX32 R35, R27, R23.reuse, 0x1, P1 ;  /* 0x000000171b237211 */ /* 0x080fe400008f0eff */
[----:B------:R-:W-:-:S02]  /*13f0*/  LEA.HI.X.SX32 R27, R29, R23, 0x1, P3 ;  /* 0x000000171d1b7211 */ /* 0x000fc400018f0eff */
[----:B------:R-:W-:Y:S02]  /*1400*/  LEA.HI.X.SX32 R195, R6, R21, 0x1, P2 ;  /* 0x0000001506c37211 */ /* 0x000fe400010f0eff */
[-C--:B------:R-:W-:Y:S02]  /*1410*/  IADD3 R40, P3, R39, R22.reuse, RZ ;  /* 0x0000001627287210 */ /* 0x080fe40007f7e0ff */
[-C--:B------:R-:W-:Y:S02]  /*1420*/  IADD3 R30, P2, R83, R22.reuse, RZ ;  /* 0x00000016531e7210 */ /* 0x080fe40007f5e0ff */
[----:B------:R-:W-:Y:S02]  /*1430*/  LEA.HI.X.SX32 R25, R25, R23, 0x1, P5 ;  /* 0x0000001719197211 */ /* 0x000fe400028f0eff */
[-C--:B------:R-:W-:Y:S02]  /*1440*/  IADD3 R38, P5, R89, R22.reuse, RZ ;  /* 0x0000001659267210 */ /* 0x080fe40007fbe0ff */
[----:B------:R-:W-:-:S02]  /*1450*/  IADD3 R182, P1, R31, R22, RZ ;  /* 0x000000161fb67210 */ /* 0x000fc40007f3e0ff */
[----:B------:R-:W-:Y:S02]  /*1460*/  LEA.HI.X.SX32 R41, R31, R23, 0x1, P3 ;  /* 0x000000171f297211 */ /* 0x000fe400018f0eff */
[----:B------:R-:W-:Y:S01]  /*1470*/  LEA.HI.X.SX32 R199, R4, R21, 0x1, P0 ;  /* 0x0000001504c77211 */ /* 0x000fe200000f0eff */
[----:B------:R-:W-:Y:S01]  /*1480*/  IMAD R21, R81, 0x6, RZ ;  /* 0x0000000651157824 */ /* 0x000fe200078e02ff */
[-C--:B------:R-:W-:Y:S02]  /*1490*/  LEA.HI.X.SX32 R31, R39, R23.reuse, 0x1, P2 ;  /* 0x00000017271f7211 */ /* 0x080fe400010f0eff */
[-C--:B------:R-:W-:Y:S02]  /*14a0*/  IADD3 R28, P0, R47, R22.reuse, RZ ;  /* 0x000000162f1c7210 */ /* 0x080fe40007f1e0ff */
[----:B------:R-:W-:Y:S02]  /*14b0*/  LEA.HI.X.SX32 R39, R53, R23, 0x1, P5 ;  /* 0x0000001735277211 */ /* 0x000fe400028f0eff */
[----:B------:R-:W-:-:S02]  /*14c0*/  IADD3 R52, P5, R59, R22, RZ ;  /* 0x000000163b347210 */ /* 0x000fc40007fbe0ff */
[-C--:B------:R-:W-:Y:S02]  /*14d0*/  IADD3 R46, P3, R51, R22.reuse, RZ ;  /* 0x00000016332e7210 */ /* 0x080fe40007f7e0ff */
[-C--:B------:R-:W-:Y:S02]  /*14e0*/  IADD3 R36, P6, R87, R22.reuse, RZ ;  /* 0x0000001657247210 */ /* 0x080fe40007fde0ff */
[-C--:B------:R-:W-:Y:S02]  /*14f0*/  IADD3 R32, P4, R85, R22.reuse, RZ ;  /* 0x0000001655207210 */ /* 0x080fe40007f9e0ff */
[-C--:B------:R-:W-:Y:S02]  /*1500*/  LEA.HI.X.SX32 R29, R33, R23.reuse, 0x1, P0 ;  /* 0x00000017211d7211 */ /* 0x080fe400000f0eff */
[----:B------:R-:W-:Y:S02]  /*1510*/  IADD3 R42, P0, R91, R22, RZ ;  /* 0x000000165b2a7210 */ /* 0x000fe40007f1e0ff */
[----:B------:R-:W-:-:S02]  /*1520*/  LEA.HI.X.SX32 R53, R43, R23, 0x1, P5 ;  /* 0x000000172b357211 */ /* 0x000fc400028f0eff */
[-C--:B------:R-:W-:Y:S02]  /*1530*/  LEA.HI.X.SX32 R47, R37, R23.reuse, 0x1, P3 ;  /* 0x00000017252f7211 */ /* 0x080fe400018f0eff */
[-C--:B------:R-:W-:Y:S02]  /*1540*/  IADD3 R58, P5, R69, R22.reuse, RZ ;  /* 0x00000016453a7210 */ /* 0x080fe40007fbe0ff */
[-C--:B------:R-:W-:Y:S02]  /*1550*/  IADD3 R48, P2, R95, R22.reuse, RZ ;  /* 0x000000165f307210 */ /* 0x080fe40007f5e0ff */
[-C--:B------:R-:W-:Y:S02]  /*1560*/  LEA.HI.X.SX32 R37, R51, R23.reuse, 0x1, P6 ;  /* 0x0000001733257211 */ /* 0x080fe400030f0eff */
[----:B------:R-:W-:Y:S02]  /*1570*/  LEA.HI.X.SX32 R33, R45, R23, 0x1, P4 ;  /* 0x000000172d217211 */ /* 0x000fe400020f0eff */
[----:B------:R-:W-:-:S02]  /*1580*/  IADD3 R180, P6, R43, R22, RZ ;  /* 0x000000162bb47210 */ /* 0x000fc40007fde0ff */
[-C--:B------:R-:W-:Y:S02]  /*1590*/  IADD3 R50, P4, R97, R22.reuse, RZ ;  /* 0x0000001661327210 */ /* 0x080fe40007f9e0ff */
[----:B------:R-:W-:Y:S02]  /*15a0*/  IADD3 R186, P3, R21, R22, RZ ;  /* 0x0000001615ba7210 */ /* 0x000fe40007f7e0ff */
[-C--:B------:R-:W-:Y:S02]  /*15b0*/  LEA.HI.X.SX32 R43, R59, R23.reuse, 0x1, P0 ;  /* 0x000000173b2b7211 */ /* 0x080fe400000f0eff */
[-C--:B------:R-:W-:Y:S02]  /*15c0*/  LEA.HI.X.SX32 R59, R49, R23.reuse, 0x1, P5 ;  /* 0x00000017313b7211 */ /* 0x080fe400028f0eff */
[-C--:B------:R-:W-:Y:S02]  /*15d0*/  LEA.HI.X.SX32 R49, R69, R23.reuse, 0x1, P2 ;  /* 0x0000001745317211 */ /* 0x080fe400010f0eff */
[----:B------:R-:W-:-:S02]  /*15e0*/  LEA.HI.X.SX32 R181, R21, R23, 0x1, P6 ;  /* 0x0000001715b57211 */ /* 0x000fc400030f0eff */
[-C--:B------:R-:W-:Y:S02]  /*15f0*/  IADD3 R152, P2, R73, R22.reuse, RZ ;  /* 0x0000001649987210 */ /* 0x080fe40007f5e0ff */
[-C--:B------:R-:W-:Y:S02]  /*1600*/  LEA.HI.X.SX32 R183, R19, R23.reuse, 0x1, P1 ;  /* 0x0000001713b77211 */ /* 0x080fe400008f0eff */
[-C--:B------:R-:W-:Y:S02]  /*1610*/  LEA.HI.X.SX32 R187, R15, R23.reuse, 0x1, P3 ;  /* 0x000000170fbb7211 */ /* 0x080fe400018f0eff */
[-C--:B------:R-:W-:Y:S02]  /*1620*/  IADD3 R56, P6, R101, R22.reuse, RZ ;  /* 0x0000001665387210 */ /* 0x080fe40007fde0ff */
[----:B------:R-:W-:Y:S02]  /*1630*/  IADD3 R178, P5, R57, R22, RZ ;  /* 0x0000001639b27210 */ /* 0x000fe40007fbe0ff */
[----:B------:R-:W-:-:S02]  /*1640*/  LEA.HI.X.SX32 R51, R71, R23, 0x1, P4 ;  /* 0x0000001747337211 */ /* 0x000fc400020f0eff */
[-C--:B------:R-:W-:Y:S02]  /*1650*/  IADD3 R44, P1, R93, R22.reuse, RZ ;  /* 0x000000165d2c7210 */ /* 0x080fe40007f3e0ff */
[-C--:B------:R-:W-:Y:S02]  /*1660*/  IADD3 R54, P3, R99, R22.reuse, RZ ;  /* 0x0000001663367210 */ /* 0x080fe40007f7e0ff */
[----:B------:R-:W-:Y:S02]  /*1670*/  IADD3 R154, P4, R77, R22, RZ ;  /* 0x000000164d9a7210 */ /* 0x000fe40007f9e0ff */
[----:B------:R-:W-:Y:S02]  /*1680*/  SHF.L.U32 R13, R81, 0x1, RZ ;  /* 0x00000001510d7819 */ /* 0x000fe400000006ff */
[-C--:B------:R-:W-:Y:S02]  /*1690*/  LEA.HI.X.SX32 R153, R57, R23.reuse, 0x1, P2 ;  /* 0x0000001739997211 */ /* 0x080fe400010f0eff */
[----:B------:R-:W-:-:S02]  /*16a0*/  LEA.HI.X.SX32 R179, R55, R23, 0x1, P5 ;  /* 0x0000001737b37211 */ /* 0x000fc400028f0eff */
[-C--:B------:R-:W-:Y:S02]  /*16b0*/  LEA.HI.X.SX32 R57, R75, R23.reuse, 0x1, P6 ;  /* 0x000000174b397211 */ /* 0x080fe400030f0eff */
[-C--:B------:R-:W-:Y:S02]  /*16c0*/  LEA.HI.X.SX32 R45, R67, R23.reuse, 0x1, P1 ;  /* 0x00000017432d7211 */ /* 0x080fe400008f0eff */
[-C--:B------:R-:W-:Y:S02]  /*16d0*/  LEA.HI.X.SX32 R55, R73, R23.reuse, 0x1, P3 ;  /* 0x0000001749377211 */ /* 0x080fe400018f0eff */
[----:B------:R-:W-:Y:S02]  /*16e0*/  LEA R156, P6, R81, R22, 0x4 ;  /* 0x00000016519c7211 */ /* 0x000fe400078c20ff */
[----:B------:R-:W-:Y:S02]  /*16f0*/  LEA.HI.X.SX32 R155, R61, R23, 0x1, P4 ;  /* 0x000000173d9b7211 */ /* 0x000fe400020f0eff */
[----:B------:R-:W-:-:S02]  /*1700*/  SHF.L.U32 R17, R81, 0x2, RZ ;  /* 0x0000000251117819 */ /* 0x000fc400000006ff */
[-C--:B------:R-:W-:Y:S02]  /*1710*/  IADD3 R60, P0, R103, R22.reuse, RZ ;  /* 0x00000016673c7210 */ /* 0x080fe40007f1e0ff */
[-C--:B------:R-:W-:Y:S02]  /*1720*/  IADD3 R62, P1, R105, R22.reuse, RZ ;  /* 0x00000016693e7210 */ /* 0x080fe40007f3e0ff */
[-C--:B------:R-:W-:Y:S02]  /*1730*/  IADD3 R190, P5, R13, R22.reuse, RZ ;  /* 0x000000160dbe7210 */ /* 0x080fe40007fbe0ff */
[CC--:B------:R-:W-:Y:S02]  /*1740*/  LEA R188, P2, R81.reuse, R22.reuse, 0x2 ;  /* 0x0000001651bc7211 */ /* 0x0c0fe400078410ff */
[CC--:B------:R-:W-:Y:S02]  /*1750*/  LEA R184, P3, R81.reuse, R22.reuse, 0x3 ;  /* 0x0000001651b87211 */ /* 0x0c0fe400078618ff */
[----:B------:R-:W-:-:S02]  /*1760*/  LEA R20, P4, R81, R22, 0x5 ;  /* 0x0000001651147211 */ /* 0x000fc400078828ff */
[C---:B------:R-:W-:Y:S02]  /*1770*/  LOP3.LUT R6, R8.reuse, 0x10, RZ, 0x3c, !PT ;  /* 0x0000001008067812 */ /* 0x040fe400078e3cff */
[C---:B------:R-:W-:Y:S02]  /*1780*/  LOP3.LUT R12, R8.reuse, 0x30, RZ, 0x3c, !PT ;  /* 0x00000030080c7812 */ /* 0x040fe400078e3cff */
[----:B------:R-:W-:Y:S02]  /*1790*/  LOP3.LUT R6, R8, 0x40, RZ, 0x3c, !PT ;  /* 0x0000004008067812 */ /* 0x000fe400078e3cff */
[----:B------:R-:W-:Y:S02]  /*17a0*/  LEA.HI.X.SX32 R157, R63, R23, 0x1, P6 ;  /* 0x000000173f9d7211 */ /* 0x000fe400030f0eff */
[----:B------:R-:W-:Y:S02]  /*17b0*/  MOV R4, 0x3f800000 ;  /* 0x3f80000000047802 */ /* 0x000fe40000000f00 */
[----:B------:R-:W-:-:S02]  /*17c0*/  MOV R176, 0xff800000 ;  /* 0xff80000000b07802 */ /* 0x000fc40000000f00 */
[----:B------:R-:W-:Y:S02]  /*17d0*/  MOV R7, RZ ;  /* 0x000000ff00077202 */ /* 0x000fe40000000f00 */
[----:B------:R-:W-:Y:S02]  /*17e0*/  MOV R175, 0xff800000 ;  /* 0xff80000000af7802 */ /* 0x000fe40000000f00 */
[----:B------:R-:W-:Y:S02]  /*17f0*/  MOV R11, 0x3f800000 ;  /* 0x3f800000000b7802 */ /* 0x000fe40000000f00 */
[C---:B------:R-:W-:Y:S02]  /*1800*/  LOP3.LUT R14, R8.reuse, 0x50, RZ, 0x3c, !PT ;  /* 0x00000050080e7812 */ /* 0x040fe400078e3cff */
[C---:B------:R-:W-:Y:S02]  /*1810*/  LOP3.LUT R12, R8.reuse, 0x60, RZ, 0x3c, !PT ;  /* 0x00000060080c7812 */ /* 0x040fe400078e3cff */
[----:B------:R-:W-:-:S02]  /*1820*/  LOP3.LUT R6, R8, 0x70, RZ, 0x3c, !PT ;  /* 0x0000007008067812 */ /* 0x000fc400078e3cff */
[----:B------:R-:W-:Y:S02]  /*1830*/  LOP3.LUT R252, R10, 0x40, RZ, 0x3c, !PT ;  /* 0x000000400afc7812 */ /* 0x000fe400078e3cff */
[-C--:B------:R-:W-:Y:S02]  /*1840*/  LEA.HI.X.SX32 R61, R77, R23.reuse, 0x1, P0 ;  /* 0x000000174d3d7211 */ /* 0x080fe400000f0eff */
[-C--:B------:R-:W-:Y:S02]  /*1850*/  LEA.HI.X.SX32 R191, R81, R23.reuse, 0x1, P5 ;  /* 0x0000001751bf7211 */ /* 0x080fe400028f0eff */
[-C--:B------:R-:W-:Y:S02]  /*1860*/  LEA.HI.X.SX32 R189, R13, R23.reuse, 0x1, P2 ;  /* 0x000000170dbd7211 */ /* 0x080fe400010f0eff */
[-C--:B------:R-:W-:Y:S02]  /*1870*/  LEA.HI.X.SX32 R185, R17, R23.reuse, 0x1, P3 ;  /* 0x0000001711b97211 */ /* 0x080fe400018f0eff */
[----:B------:R-:W-:-:S02]  /*1880*/  LEA.HI.X.SX32 R21, R65, R23, 0x1, P4 ;  /* 0x0000001741157211 */ /* 0x000fc400020f0eff */
[----:B------:R-:W-:Y:S02]  /*1890*/  LEA.HI.X.SX32 R63, R79, R23, 0x1, P1 ;  /* 0x000000174f3f7211 */ /* 0x000fe400008f0eff */
.L_x_2:
[----:B------:R-:W2:Y:S04]  /*18a0*/  LDL.64 R12, [R1+0x40] ;  /* 0x00004000010c7983 */ /* 0x000ea80000100a00 */
[----:B------:R-:W3:Y:S04]  /*18b0*/  LDL.64 R14, [R1+0x48] ;  /* 0x00004800010e7983 */ /* 0x000ee80000100a00 */
[----:B------:R-:W4:Y:S04]  /*18c0*/  LDL.64 R18, [R1+0x38] ;  /* 0x0000380001127983 */ /* 0x000f280000100a00 */
[----:B------:R-:W5:Y:S04]  /*18d0*/  LDL.64 R64, [R1+0x30] ;  /* 0x0000300001407983 */ /* 0x000f680000100a00 */
[----:B------:R-:W5:Y:S04]  /*18e0*/  LDL.64 R66, [R1+0x28] ;  /* 0x0000280001427983 */ /* 0x000f680000100a00 */
[----:B------:R-:W5:Y:S04]  /*18f0*/  LDL.64 R74, [R1+0x8] ;  /* 0x00000800014a7983 */ /* 0x000f680000100a00 */
[----:B------:R-:W5:Y:S04]  /*1900*/  LDL.64 R76, [R1+0x10] ;  /* 0x00001000014c7983 */ /* 0x000f680000100a00 */
[----:B------:R-:W5:Y:S04]  /*1910*/  LDL.64 R72, [R1] ;  /* 0x0000000001487983 */ /* 0x000f680000100a00 */
[----:B------:R-:W5:Y:S04]  /*1920*/  LDL.64 R68, [R1+0x20] ;  /* 0x0000200001447983 */ /* 0x000f680000100a00 */
[----:B------:R-:W5:Y:S01]  /*1930*/  LDL.64 R70, [R1+0x18] ;  /* 0x0000180001467983 */ /* 0x000f620000100a00 */
[----:B------:R-:W-:-:S06]  /*1940*/  IMAD.WIDE R84, R7, 0x2, R214 ;  /* 0x0000000207547825 */ /* 0x000fcc00078e02d6 */
[----:B------:R-:W5:Y:S01]  /*1950*/  LDG.E.U16 R85, [R84.64] ;  /* 0x0000000454557981 */ /* 0x000f62000c1e1500 */
[----:B--2---:R-:W-:-:S04]  /*1960*/  IMAD.WIDE R16, R7, 0x2, R12 ;  /* 0x0000000207107825 */ /* 0x004fc800078e020c */
[C---:B---3--:R-:W-:Y:S01]  /*1970*/  IMAD.WIDE R14, R7.reuse, 0x2, R14 ;  /* 0x00000002070e7825 */ /* 0x048fe200078e020e */
[----:B------:R0:W2:Y:S03]  /*1980*/  LDG.E.U16 R6, [R16.64] ;  /* 0x0000000410067981 */ /* 0x0000a6000c1e1500 */
[C---:B----4-:R-:W-:Y:S01]  /*1990*/  IMAD.WIDE R18, R7.reuse, 0x2, R18 ;  /* 0x0000000207127825 */ /* 0x050fe200078e0212 */
[----:B------:R1:W3:Y:S03]  /*19a0*/  LDG.E.U16 R13, [R14.64] ;  /* 0x000000040e0d7981 */ /* 0x0002e6000c1e1500 */
[C---:B-----5:R-:W-:Y:S01]  /*19b0*/  IMAD.WIDE R64, R7.reuse, 0x2, R64 ;  /* 0x0000000207407825 */ /* 0x060fe200078e0240 */
[----:B------:R4:W5:Y:S03]  /*19c0*/  LDG.E.U16 R79, [R18.64] ;  /* 0x00000004124f7981 */ /* 0x000966000c1e1500 */
[C---:B------:R-:W-:Y:S01]  /*19d0*/  IMAD.WIDE R66, R7.reuse, 0x2, R66 ;  /* 0x0000000207427825 */ /* 0x040fe200078e0242 */
[----:B------:R4:W2:Y:S03]  /*19e0*/  LDG.E.U16 R12, [R64.64] ;  /* 0x00000004400c7981 */ /* 0x0008a6000c1e1500 */
[C---:B0-----:R-:W-:Y:S01]  /*19f0*/  IMAD.WIDE R16, R7.reuse, 0x2, R74 ;  /* 0x0000000207107825 */ /* 0x041fe200078e024a */
[----:B------:R0:W2:Y:S03]  /*1a00*/  LDG.E.U16 R81, [R66.64] ;  /* 0x0000000442517981 */ /* 0x0000a6000c1e1500 */
[C---:B-1----:R-:W-:Y:S01]  /*1a10*/  IMAD.WIDE R14, R7.reuse, 0x2, R76 ;  /* 0x00000002070e7825 */ /* 0x042fe200078e024c */
[----:B------:R1:W2:Y:S03]  /*1a20*/  LDG.E.U16 R87, [R16.64] ;  /* 0x0000000410577981 */ /* 0x0002a6000c1e1500 */
[C---:B------:R-:W-:Y:S01]  /*1a30*/  IMAD.WIDE R72, R7.reuse, 0x2, R72 ;  /* 0x0000000207487825 */ /* 0x040fe200078e0248 */
        /* <DEDUP_REMOVED lines=9> */
[C---:B----4-:R-:W-:Y:S01]  /*1ad0*/  IMAD.WIDE R18, R7.reuse, 0x2, R246 ;  /* 0x0000000207127825 */ /* 0x050fe200078e02f6 */
[----:B------:R4:W2:Y:S03]  /*1ae0*/  LDG.E.U16 R86, [R76.64] ;  /* 0x000000044c567981 */ /* 0x0008a6000c1e1500 */
[C---:B------:R-:W-:Y:S01]  /*1af0*/  IMAD.WIDE R64, R7.reuse, 0x2, R244 ;  /* 0x0000000207407825 */ /* 0x040fe200078e02f4 */
[----:B------:R1:W2:Y:S03]  /*1b00*/  LDG.E.U16 R91, [R18.64] ;  /* 0x00000004125b7981 */ /* 0x0002a6000c1e1500 */
[C---:B0-----:R-:W-:Y:S01]  /*1b10*/  IMAD.WIDE R66, R7.reuse, 0x2, R242 ;  /* 0x0000000207427825 */ /* 0x041fe200078e02f2 */
        /* <DEDUP_REMOVED lines=13> */
[C---:B-1----:R-:W-:Y:S01]  /*1bf0*/  IMAD.WIDE R16, R7.reuse, 0x2, R206 ;  /* 0x0000000207107825 */ /* 0x042fe200078e02ce */
[----:B------:R1:W2:Y:S03]  /*1c00*/  LDG.E.U16 R94, [R76.64] ;  /* 0x000000044c5e7981 */ /* 0x0002a6000c1e1500 */
[----:B------:R-:W-:-:S02]  /*1c10*/  IMAD.WIDE R18, R7, 0x2, R202 ;  /* 0x0000000207127825 */ /* 0x000fc400078e02ca */
[----:B------:R1:W2:Y:S02]  /*1c20*/  LDG.E.U16 R17, [R16.64] ;  /* 0x0000000410117981 */ /* 0x0002a4000c1e1500 */
[C---:B0-----:R-:W-:Y:S02]  /*1c30*/  IMAD.WIDE R64, R7.reuse, 0x2, R198 ;  /* 0x0000000207407825 */ /* 0x041fe400078e02c6 */
[----:B------:R0:W2:Y:S02]  /*1c40*/  LDG.E.U16 R19, [R18.64] ;  /* 0x0000000412137981 */ /* 0x0000a4000c1e1500 */
[C---:B------:R-:W-:Y:S02]  /*1c50*/  IMAD.WIDE R66, R7.reuse, 0x2, R194 ;  /* 0x0000000207427825 */ /* 0x040fe400078e02c2 */
[----:B------:R-:W2:Y:S02]  /*1c60*/  LDG.E.U16 R65, [R64.64] ;  /* 0x0000000440417981 */ /* 0x000ea4000c1e1500 */
[----:B------:R-:W-:-:S02]  /*1c70*/  IMAD.WIDE R14, R7, 0x2, R208 ;  /* 0x00000002070e7825 */ /* 0x000fc400078e02d0 */
[----:B------:R-:W2:Y:S02]  /*1c80*/  LDG.E.U16 R67, [R66.64] ;  /* 0x0000000442437981 */ /* 0x000ea4000c1e1500 */
[C---:B------:R-:W-:Y:S02]  /*1c90*/  IMAD.WIDE R72, R7.reuse, 0x2, R200 ;  /* 0x0000000207487825 */ /* 0x040fe400078e02c8 */
[----:B------:R-:W2:Y:S02]  /*1ca0*/  LDG.E.U16 R14, [R14.64] ;  /* 0x000000040e0e7981 */ /* 0x000ea4000c1e1500 */
[C---:B------:R-:W-:Y:S02]  /*1cb0*/  IMAD.WIDE R74, R7.reuse, 0x2, R196 ;  /* 0x00000002074a7825 */ /* 0x040fe400078e02c4 */
[----:B------:R-:W2:Y:S02]  /*1cc0*/  LDG.E.U16 R72, [R72.64] ;  /* 0x0000000448487981 */ /* 0x000ea4000c1e1500 */
[----:B------:R-:W-:-:S02]  /*1cd0*/  IMAD.WIDE R68, R7, 0x2, R212 ;  /* 0x0000000207447825 */ /* 0x000fc400078e02d4 */
[----:B------:R-:W2:Y:S02]  /*1ce0*/  LDG.E.U16 R74, [R74.64] ;  /* 0x000000044a4a7981 */ /* 0x000ea4000c1e1500 */
[C---:B----4-:R-:W-:Y:S02]  /*1cf0*/  IMAD.WIDE R70, R7.reuse, 0x2, R204 ;  /* 0x0000000207467825 */ /* 0x050fe400078e02cc */
[----:B------:R4:W2:Y:S02]  /*1d00*/  LDG.E.U16 R96, [R68.64] ;  /* 0x0000000444607981 */ /* 0x0008a4000c1e1500 */
[----:B-1----:R-:W-:Y:S02]  /*1d10*/  IMAD.WIDE R76, R7, 0x2, R192 ;  /* 0x00000002074c7825 */ /* 0x002fe400078e02c0 */
[----:B------:R1:W2:Y:S04]  /*1d20*/  LDG.E.U16 R16, [R70.64] ;  /* 0x0000000446107981 */ /* 0x0002a8000c1e1500 */
[----:B0-----:R0:W2:Y:S04]  /*1d30*/  LDG.E.U16 R18, [R76.64] ;  /* 0x000000044c127981 */ /* 0x0010a8000c1e1500 */
[----:B------:R-:W-:Y:S01]  /*1d40*/  BAR.SYNC.DEFER_BLOCKING 0x0 ;  /* 0x0000000000007b1d */ /* 0x000fe20000010000 */
[----:B----4-:R-:W-:-:S05]  /*1d50*/  IMAD.WIDE R68, R2, 0x2, R22 ;  /* 0x0000000202447825 */ /* 0x010fca00078e0216 */
[----:B------:R4:W-:Y:S01]  /*1d60*/  STS.U16 [R0+0x1400], R85 ;  /* 0x0014005500007388 */ /* 0x0009e20000000400 */
[----:B-1----:R-:W-:-:S04]  /*1d70*/  IMAD.WIDE R70, R2, 0x2, R156 ;  /* 0x0000000202467825 */ /* 0x002fc800078e029c */
[----:B0-----:R-:W-:-:S04]  /*1d80*/  IMAD.WIDE R76, R2, 0x2, R20 ;  /* 0x00000002024c7825 */ /* 0x001fc800078e0214 */
[C---:B----4-:R-:W-:Y:S01]  /*1d90*/  IMAD.WIDE R84, R2.reuse, 0x2, R190 ;  /* 0x0000000202547825 */ /* 0x050fe200078e02be */
[----:B---3--:R-:W-:Y:S04]  /*1da0*/  STS.U16 [R0], R13 ;  /* 0x0000000d00007388 */ /* 0x008fe80000000400 */
[----:B-----5:R-:W-:Y:S04]  /*1db0*/  STS.U16 [R0+0x200], R79 ;  /* 0x0002004f00007388 */ /* 0x020fe80000000400 */
[----:B--2---:R-:W-:Y:S04]  /*1dc0*/  STS.U16 [R0+0x400], R81 ;  /* 0x0004005100007388 */ /* 0x004fe80000000400 */
        /* <DEDUP_REMOVED lines=17> */
[----:B------:R0:W-:Y:S04]  /*1ee0*/  STS.U16 [R237+0xb00], R86 ;  /* 0x000b0056ed007388 */ /* 0x0001e80000000400 */
        /* <DEDUP_REMOVED lines=10> */
[----:B------:R-:W-:Y:S01]  /*1f90*/  BAR.SYNC.DEFER_BLOCKING 0x0 ;  /* 0x0000000000007b1d */ /* 0x000fe20000010000 */
[----:B0-----:R-:W-:-:S05]  /*1fa0*/  IMAD.WIDE R86, R2, 0x2, R42 ;  /* 0x0000000202567825 */ /* 0x001fca00078e022a */
[----:B------:R0:W2:Y:S04]  /*1fb0*/  LDG.E.U16 R172, [R68.64] ;  /* 0x0000000444ac7981 */ /* 0x0000a8000c1e1500 */
[----:B------:R0:W3:Y:S04]  /*1fc0*/  LDG.E.U16 R173, [R70.64] ;  /* 0x0000000446ad7981 */ /* 0x0000e8000c1e1500 */
[----:B------:R1:W4:Y:S04]  /*1fd0*/  LDG.E.U16 R158, [R76.64] ;  /* 0x000000044c9e7981 */ /* 0x000328000c1e1500 */
[----:B------:R5:W2:Y:S04]  /*1fe0*/  LDG.E.U16 R159, [R86.64] ;  /* 0x00000004569f7981 */ /* 0x000aa8000c1e1500 */
[----:B------:R5:W2:Y:S04]  /*1ff0*/  LDG.E.U16 R6, [R84.64] ;  /* 0x0000000454067981 */ /* 0x000aa8000c1e1500 */
[----:B------:R-:W-:Y:S04]  /*2000*/  LDSM.16.MT88.4 R116, [R5+0x2000] ;  /* 0x002000000574783b */ /* 0x000fe80000004200 */
[----:B------:R-:W1:Y:S04]  /*2010*/  LDSM.16.M88.4 R80, [R9] ;  /* 0x000000000950783b */ /* 0x000e680000000200 */
[----:B------:R-:W0:Y:S04]  /*2020*/  LDSM.16.M88.4 R16, [R9+0x400] ;  /* 0x000400000910783b */ /* 0x000e280000000200 */
[----:B------:R-:W0:Y:S04]  /*2030*/  LDSM.16.M88.4 R132, [R9+0x200] ;  /* 0x000200000984783b */ /* 0x000e280000000200 */
[----:B------:R-:W5:Y:S04]  /*2040*/  LDSM.16.M88.4 R64, [R9+0x600] ;  /* 0x000600000940783b */ /* 0x000f680000000200 */
[----:B------:R-:W5:Y:S04]  /*2050*/  LDSM.16.MT88.4 R12, [R5+0x2800] ;  /* 0x00280000050c783b */ /* 0x000f680000004200 */
[----:B------:R-:W5:Y:S04]  /*2060*/  LDSM.16.M88.4 R112, [R9+0xc00] ;  /* 0x000c00000970783b */ /* 0x000f680000000200 */
[----:B------:R-:W5:Y:S04]  /*2070*/  LDSM.16.M88.4 R72, [R9+0x800] ;  /* 0x000800000948783b */ /* 0x000f680000000200 */
[----:B------:R-:W5:Y:S04]  /*2080*/  LDSM.16.M88.4 R108, [R9+0xa00] ;  /* 0x000a0000096c783b */ /* 0x000f680000000200 */
[----:B------:R-:W5:Y:S04]  /*2090*/  LDSM.16.M88.4 R88, [R9+0xe00] ;  /* 0x000e00000958783b */ /* 0x000f680000000200 */
[----:B------:R-:W5:Y:S01]  /*20a0*/  LDSM.16.M88.4 R104, [R9+0x1000] ;  /* 0x001000000968783b */ /* 0x000f620000000200 */
[C---:B-1----:R-:W-:Y:S03]  /*20b0*/  HMMA.16816.F32.BF16 R76, R116.reuse, R80, RZ ;  /* 0x00000050744c723c */ /* 0x042fe600000418ff */
[----:B------:R-:W-:Y:S04]  /*20c0*/  LDSM.16.M88.4 R96, [R9+0x1400] ;  /* 0x001400000960783b */ /* 0x000fe80000000200 */
[----:B------:R-:W-:Y:S01]  /*20d0*/  LDSM.16.M88.4 R100, [R9+0x1600] ;  /* 0x001600000964783b */ /* 0x000fe20000000200 */
[C---:B0-----:R-:W-:Y:S03]  /*20e0*/  HMMA.16816.F32.BF16 R136, R116.reuse, R16, RZ ;  /* 0x000000107488723c */ /* 0x041fe600000418ff */
[----:B------:R-:W-:Y:S04]  /*20f0*/  LDSM.16.M88.4 R160, [R9+0x1800] ;  /* 0x0018000009a0783b */ /* 0x000fe80000000200 */
[----:B------:R-:W-:Y:S01]  /*2100*/  LDSM.16.M88.4 R140, [R9+0x1c00] ;  /* 0x001c0000098c783b */ /* 0x000fe20000000200 */
[C---:B------:R-:W-:Y:S08]  /*2110*/  HMMA.16816.F32.BF16 R68, R116.reuse, R132, RZ ;  /* 0x000000847444723c */ /* 0x040ff000000418ff */
[----:B-----5:R-:W-:Y:S08]  /*2120*/  HMMA.16816.F32.BF16 R84, R116, R64, RZ ;  /* 0x000000407454723c */ /* 0x020ff000000418ff */
[C---:B------:R-:W-:Y:S01]  /*2130*/  HMMA.16816.F32.BF16 R80, R12.reuse, R82, R76 ;  /* 0x000000520c50723c */ /* 0x040fe2000004184c */
[----:B------:R-:W0:Y:S07]  /*2140*/  LDSM.16.M88.4 R76, [R9+0x1200] ;  /* 0x00120000094c783b */ /* 0x000e2e0000000200 */
[----:B------:R-:W-:Y:S08]  /*2150*/  HMMA.16816.F32.BF16 R136, R12, R18, R136 ;  /* 0x000000120c88723c */ /* 0x000ff00000041888 */
[----:B------:R-:W-:Y:S08]  /*2160*/  HMMA.16816.F32.BF16 R16, R116, R112, RZ ;  /* 0x000000707410723c */ /* 0x000ff000000418ff */
[----:B------:R-:W-:Y:S08]  /*2170*/  HMMA.16816.F32.BF16 R132, R12, R134, R68 ;  /* 0x000000860c84723c */ /* 0x000ff00000041844 */
[C---:B------:R-:W-:Y:S08]  /*2180*/  HMMA.16816.F32.BF16 R92, R116.reuse, R72, RZ ;  /* 0x00000048745c723c */ /* 0x040ff000000418ff */
[----:B------:R-:W-:Y:S08]  /*2190*/  HMMA.16816.F32.BF16 R68, R116, R108, RZ ;  /* 0x0000006c7444723c */ /* 0x000ff000000418ff */
[C---:B------:R-:W-:Y:S01]  /*21a0*/  HMMA.16816.F32.BF16 R64, R12.reuse, R66, R84 ;  /* 0x000000420c40723c */ /* 0x040fe20000041854 */
[----:B------:R-:W1:Y:S07]  /*21b0*/  LDSM.16.M88.4 R84, [R9+0x1a00] ;  /* 0x001a00000954783b */ /* 0x000e6e0000000200 */
[----:B------:R-:W-:Y:S01]  /*21c0*/  HMMA.16816.F32.BF16 R112, R12, R114, R16 ;  /* 0x000000720c70723c */ /* 0x000fe20000041810 */
[----:B------:R-:W5:Y:S07]  /*21d0*/  LDSM.16.M88.4 R16, [R9+0x1e00] ;  /* 0x001e00000910783b */ /* 0x000f6e0000000200 */
[----:B------:R-:W-:Y:S08]  /*21e0*/  HMMA.16816.F32.BF16 R144, R116, R88, RZ ;  /* 0x000000587490723c */ /* 0x000ff000000418ff */
[C---:B------:R-:W-:Y:S08]  /*21f0*/  HMMA.16816.F32.BF16 R72, R12.reuse, R74, R92 ;  /* 0x0000004a0c48723c */ /* 0x040ff0000004185c */
[----:B------:R-:W-:Y:S08]  /*2200*/  HMMA.16816.F32.BF16 R108, R12, R110, R68 ;  /* 0x0000006e0c6c723c */ /* 0x000ff00000041844 */
[C---:B------:R-:W-:Y:S08]  /*2210*/  HMMA.16816.F32.BF16 R92, R116.reuse, R104, RZ ;  /* 0x00000068745c723c */ /* 0x040ff000000418ff */
[----:B0-----:R-:W-:Y:S08]  /*2220*/  HMMA.16816.F32.BF16 R68, R116, R76, RZ ;  /* 0x0000004c7444723c */ /* 0x001ff000000418ff */
[----:B------:R-:W-:Y:S08]  /*2230*/  HMMA.16816.F32.BF16 R88, R12, R90, R144 ;  /* 0x0000005a0c58723c */ /* 0x000ff00000041890 */
[----:B-1----:R-:W-:Y:S08]  /*2240*/  HMMA.16816.F32.BF16 R144, R116, R84, RZ ;  /* 0x000000547490723c */ /* 0x002ff000000418ff */
[C---:B------:R-:W-:Y:S08]  /*2250*/  HMMA.16816.F32.BF16 R104, R12.reuse, R106, R92 ;  /* 0x0000006a0c68723c */ /* 0x040ff0000004185c */
[----:B------:R-:W-:Y:S08]  /*2260*/  HMMA.16816.F32.BF16 R76, R12, R78, R68 ;  /* 0x0000004e0c4c723c */ /* 0x000ff00000041844 */
[C---:B------:R-:W-:Y:S08]  /*2270*/  HMMA.16816.F32.BF16 R168, R116.reuse, R96, RZ ;  /* 0x0000006074a8723c */ /* 0x040ff000000418ff */
[C---:B------:R-:W-:Y:S08]  /*2280*/  HMMA.16816.F32.BF16 R164, R116.reuse, R100, RZ ;  /* 0x0000006474a4723c */ /* 0x040ff000000418ff */
[C---:B------:R-:W-:Y:S08]  /*2290*/  HMMA.16816.F32.BF16 R92, R116.reuse, R160, RZ ;  /* 0x000000a0745c723c */ /* 0x040ff000000418ff */
[C---:B------:R-:W-:Y:S08]  /*22a0*/  HMMA.16816.F32.BF16 R68, R116.reuse, R140, RZ ;  /* 0x0000008c7444723c */ /* 0x040ff000000418ff */
[----:B-----5:R-:W-:Y:S07]  /*22b0*/  HMMA.16816.F32.BF16 R116, R116, R16, RZ ;  /* 0x000000107474723c */ /* 0x020fee00000418ff */
[C---:B------:R-:W-:Y:S01]  /*22c0*/  IMAD.WIDE R16, R2.reuse, 0x2, R188 ;  /* 0x0000000202107825 */ /* 0x040fe200078e02bc */
[C---:B------:R-:W-:Y:S05]  /*22d0*/  HMMA.16816.F32.BF16 R84, R12.reuse, R86, R144 ;  /* 0x000000560c54723c */ /* 0x040fea0000041890 */
[----:B------:R0:W5:Y:S02]  /*22e0*/  LDG.E.U16 R16, [R16.64] ;  /* 0x0000000410107981 */ /* 0x000164000c1e1500 */
[C---:B------:R-:W-:Y:S01]  /*22f0*/  IMAD.WIDE R146, R2.reuse, 0x2, R34 ;  /* 0x0000000202927825 */ /* 0x040fe200078e0222 */
[C---:B------:R-:W-:Y:S04]  /*2300*/  HMMA.16816.F32.BF16 R96, R12.reuse, R98, R168 ;  /* 0x000000620c60723c */ /* 0x040fe800000418a8 */
[----:B0-----:R0:W5:Y:S04]  /*2310*/  LDG.E.U16 R17, [R146.64] ;  /* 0x0000000492117981 */ /* 0x001168000c1e1500 */
[C---:B------:R-:W-:Y:S08]  /*2320*/  HMMA.16816.F32.BF16 R100, R12.reuse, R102, R164 ;  /* 0x000000660c64723c */ /* 0x040ff000000418a4 */
[----:B------:R-:W-:Y:S01]  /*2330*/  HMMA.16816.F32.BF16 R92, R12, R162, R92 ;  /* 0x000000a20c5c723c */ /* 0x000fe2000004185c */
[----:B0-----:R-:W-:-:S05]  /*2340*/  IMAD.WIDE R146, R2, 0x2, R40 ;  /* 0x0000000202927825 */ /* 0x001fca00078e0228 */
[----:B------:R0:W5:Y:S02]  /*2350*/  LDG.E.U16 R231, [R146.64] ;  /* 0x0000000492e77981 */ /* 0x000164000c1e1500 */
[C---:B------:R-:W-:Y:S08]  /*2360*/  HMMA.16816.F32.BF16 R68, R12.reuse, R142, R68 ;  /* 0x0000008e0c44723c */ /* 0x040ff00000041844 */
[----:B------:R-:W-:Y:S07]  /*2370*/  HMMA.16816.F32.BF16 R116, R12, R18, R116 ;  /* 0x000000120c74723c */ /* 0x000fee0000041874 */
[----:B------:R-:W-:-:S04]  /*2380*/  IMAD.WIDE R14, R2, 0x2, R52 ;  /* 0x00000002020e7825 */ /* 0x000fc800078e0234 */
[C---:B------:R-:W-:Y:S01]  /*2390*/  IMAD.WIDE R12, R2.reuse, 0x2, R58 ;  /* 0x00000002020c7825 */ /* 0x040fe200078e023a */
[----:B------:R1:W5:Y:S03]  /*23a0*/  LDG.E.U16 R225, [R14.64] ;  /* 0x000000040ee17981 */ /* 0x000366000c1e1500 */
[C---:B------:R-:W-:Y:S01]  /*23b0*/  IMAD.WIDE R18, R2.reuse, 0x2, R46 ;  /* 0x0000000202127825 */ /* 0x040fe200078e022e */
[----:B0-----:R0:W5:Y:S03]  /*23c0*/  LDG.E.U16 R147, [R12.64] ;  /* 0x000000040c937981 */ /* 0x001166000c1e1500 */
[C---:B------:R-:W-:Y:S01]  /*23d0*/  IMAD.WIDE R140, R2.reuse, 0x2, R186 ;  /* 0x00000002028c7825 */ /* 0x040fe200078e02ba */
[----:B------:R2:W5:Y:S03]  /*23e0*/  LDG.E.U16 R227, [R18.64] ;  /* 0x0000000412e37981 */ /* 0x000566000c1e1500 */
[----:B-1----:R-:W-:-:S02]  /*23f0*/  IMAD.WIDE R14, R2, 0x2, R24 ;  /* 0x00000002020e7825 */ /* 0x002fc400078e0218 */
[----:B------:R1:W5:Y:S02]  /*2400*/  LDG.E.U16 R141, [R140.64] ;  /* 0x000000048c8d7981 */ /* 0x000364000c1e1500 */
[C---:B0-----:R-:W-:Y:S02]  /*2410*/  IMAD.WIDE R12, R2.reuse, 0x2, R26 ;  /* 0x00000002020c7825 */ /* 0x041fe400078e021a */
[----:B------:R0:W5:Y:S02]  /*2420*/  LDG.E.U16 R171, [R14.64] ;  /* 0x000000040eab7981 */ /* 0x000164000c1e1500 */
[C---:B------:R-:W-:Y:S02]  /*2430*/  IMAD.WIDE R144, R2.reuse, 0x2, R184 ;  /* 0x0000000202907825 */ /* 0x040fe400078e02b8 */
[----:B------:R0:W5:Y:S02]  /*2440*/  LDG.E.U16 R230, [R12.64] ;  /* 0x000000040ce67981 */ /* 0x000164000c1e1500 */
[----:B------:R-:W-:-:S02]  /*2450*/  IMAD.WIDE R222, R2, 0x2, R152 ;  /* 0x0000000202de7825 */ /* 0x000fc400078e0298 */
[----:B-1----:R1:W5:Y:S02]  /*2460*/  LDG.E.U16 R140, [R144.64] ;  /* 0x00000004908c7981 */ /* 0x002364000c1e1500 */
[C---:B--2---:R-:W-:Y:S02]  /*2470*/  IMAD.WIDE R18, R2.reuse, 0x2, R154 ;  /* 0x0000000202127825 */ /* 0x044fe400078e029a */
[----:B------:R2:W5:Y:S02]  /*2480*/  LDG.E.U16 R222, [R222.64] ;  /* 0x00000004dede7981 */ /* 0x000564000c1e1500 */
[C---:B0-----:R-:W-:Y:S02]  /*2490*/  IMAD.WIDE R14, R2.reuse, 0x2, R30 ;  /* 0x00000002020e7825 */ /* 0x041fe400078e021e */
[----:B------:R0:W5:Y:S02]  /*24a0*/  LDG.E.U16 R146, [R18.64] ;  /* 0x0000000412927981 */ /* 0x000164000c1e1500 */
[----:B------:R-:W-:-:S02]  /*24b0*/  IMAD.WIDE R12, R2, 0x2, R32 ;  /* 0x00000002020c7825 */ /* 0x000fc400078e0220 */
[----:B------:R3:W5:Y:S02]  /*24c0*/  LDG.E.U16 R224, [R14.64] ;  /* 0x000000040ee07981 */ /* 0x000764000c1e1500 */
[C---:B-1----:R-:W-:Y:S02]  /*24d0*/  IMAD.WIDE R144, R2.reuse, 0x2, R182 ;  /* 0x0000000202907825 */ /* 0x042fe400078e02b6 */
[----:B--2---:R1:W2:Y:S02]  /*24e0*/  LDG.E.U16 R223, [R12.64] ;  /* 0x000000040cdf7981 */ /* 0x0042a4000c1e1500 */
[C---:B0-----:R-:W-:Y:S02]  /*24f0*/  IMAD.WIDE R18, R2.reuse, 0x2, R36 ;  /* 0x0000000202127825 */ /* 0x041fe400078e0224 */
[----:B------:R0:W2:Y:S02]  /*2500*/  LDG.E.U16 R144, [R144.64] ;  /* 0x0000000490907981 */ /* 0x0000a4000c1e1500 */
[----:B---3--:R-:W-:-:S02]  /*2510*/  IMAD.WIDE R14, R2, 0x2, R38 ;  /* 0x00000002020e7825 */ /* 0x008fc400078e0226 */
[----:B------:R3:W2:Y:S02]  /*2520*/  LDG.E.U16 R177, [R18.64] ;  /* 0x0000000412b17981 */ /* 0x0006a4000c1e1500 */
[----:B-1----:R-:W-:-:S04]  /*2530*/  IMAD.WIDE R12, R2, 0x2, R44 ;  /* 0x00000002020c7825 */ /* 0x002fc800078e022c */
[C---:B------:R-:W-:Y:S01]  /*2540*/  IMAD.WIDE R228, R2.reuse, 0x2, R28 ;  /* 0x0000000202e47825 */ /* 0x040fe200078e021c */
[----:B0-----:R0:W2:Y:S03]  /*2550*/  LDG.E.U16 R145, [R14.64] ;  /* 0x000000040e917981 */ /* 0x0010a6000c1e1500 */
[C---:B---3--:R-:W-:Y:S01]  /*2560*/  IMAD.WIDE R18, R2.reuse, 0x2, R48 ;  /* 0x0000000202127825 */ /* 0x048fe200078e0230 */
[----:B------:R1:W3:Y:S03]  /*2570*/  LDG.E.U16 R235, [R12.64] ;  /* 0x000000040ceb7981 */ /* 0x0002e6000c1e1500 */
[C---:B------:R-:W-:Y:S01]  /*2580*/  IMAD.WIDE R142, R2.reuse, 0x2, R180 ;  /* 0x00000002028e7825 */ /* 0x040fe200078e02b4 */
[----:B------:R4:W2:Y:S03]  /*2590*/  LDG.E.U16 R228, [R228.64] ;  /* 0x00000004e4e47981 */ /* 0x0008a6000c1e1500 */
[----:B0-----:R-:W-:-:S02]  /*25a0*/  IMAD.WIDE R14, R2, 0x2, R50 ;  /* 0x00000002020e7825 */ /* 0x001fc400078e0232 */
[----:B------:R0:W2:Y:S02]  /*25b0*/  LDG.E.U16 R143, [R142.64] ;  /* 0x000000048e8f7981 */ /* 0x0000a4000c1e1500 */
[C---:B-1----:R-:W-:Y:S02]  /*25c0*/  IMAD.WIDE R12, R2.reuse, 0x2, R54 ;  /* 0x00000002020c7825 */ /* 0x042fe400078e0236 */
[----:B------:R1:W2:Y:S02]  /*25d0*/  LDG.E.U16 R226, [R14.64] ;  /* 0x000000040ee27981 */ /* 0x0002a4000c1e1500 */
[C---:B------:R-:W-:Y:S02]  /*25e0*/  IMAD.WIDE R160, R2.reuse, 0x2, R178 ;  /* 0x0000000202a07825 */ /* 0x040fe400078e02b2 */
[----:B----4-:R4:W2:Y:S04]  /*25f0*/  LDG.E.U16 R229, [R18.64] ;  /* 0x0000000412e57981 */ /* 0x0108a8000c1e1500 */
[----:B------:R4:W2:Y:S01]  /*2600*/  LDG.E.U16 R232, [R12.64] ;  /* 0x000000040ce87981 */ /* 0x0008a2000c1e1500 */
[----:B-1----:R-:W-:-:S03]  /*2610*/  IMAD.WIDE R14, R2, 0x2, R60 ;  /* 0x00000002020e7825 */ /* 0x002fc600078e023c */
[----:B0-----:R-:W2:Y:S01]  /*2620*/  LDG.E.U16 R142, [R160.64] ;  /* 0x00000004a08e7981 */ /* 0x001ea2000c1e1500 */
[----:B----4-:R-:W-:-:S03]  /*2630*/  IMAD.WIDE R18, R2, 0x2, R62 ;  /* 0x0000000202127825 */ /* 0x010fc600078e023e */
[----:B------:R0:W4:Y:S01]  /*2640*/  LDG.E.U16 R234, [R14.64] ;  /* 0x000000040eea7981 */ /* 0x000122000c1e1500 */
[----:B------:R-:W-:-:S03]  /*2650*/  IMAD.WIDE R12, R2, 0x2, R56 ;  /* 0x00000002020c7825 */ /* 0x000fc600078e0238 */
[----:B------:R1:W2:Y:S04]  /*2660*/  LDG.E.U16 R236, [R18.64] ;  /* 0x0000000412ec7981 */ /* 0x0002a8000c1e1500 */
[----:B------:R0:W2:Y:S04]  /*2670*/  LDG.E.U16 R233, [R12.64] ;  /* 0x000000040ce97981 */ /* 0x0000a8000c1e1500 */
[----:B------:R-:W-:Y:S01]  /*2680*/  BAR.SYNC.DEFER_BLOCKING 0x0 ;  /* 0x0000000000007b1d */ /* 0x000fe20000010000 */
[----:B-1----:R-:W-:Y:S01]  /*2690*/  LOP3.LUT R19, R8, 0x10, RZ, 0x3c, !PT ;  /* 0x0000001008137812 */ /* 0x002fe200078e3cff */
[----:B0-----:R-:W-:-:S04]  /*26a0*/  FMUL R12, R81, c[0x0][0x188] ;  /* 0x00006200510c7a20 */ /* 0x001fc80000400000 */
[----:B------:R-:W-:Y:S04]  /*26b0*/  STS.U16 [R8], R172 ;  /* 0x000000ac08007388 */ /* 0x000fe80000000400 */
[----:B------:R-:W-:Y:S04]  /*26c0*/  STS.U16 [R8+0x800], R173 ;  /* 0x000800ad08007388 */ /* 0x000fe80000000400 */
[----:B------:R-:W-:Y:S04]  /*26d0*/  STS.U16 [R8+0x1000], R158 ;  /* 0x0010009e08007388 */ /* 0x000fe80000000400 */
[----:B------:R-:W-:Y:S04]  /*26e0*/  STS.U16 [R8+0x1800], R159 ;  /* 0x0018009f08007388 */ /* 0x000fe80000000400 */
[----:B------:R0:W-:Y:S02]  /*26f0*/  STS.U16 [R19+0x100], R6 ;  /* 0x0001000613007388 */ /* 0x0001e40000000400 */
[----:B0-----:R-:W-:-:S05]  /*2700*/  FMUL R6, R80, c[0x0][0x188] ;  /* 0x0000620050067a20 */ /* 0x001fca0000400000 */
[----:B------:R-:W-:Y:S01]  /*2710*/  FMNMX R6, R6, R12, !PT ;  /* 0x0000000c06067209 */ /* 0x000fe20007800000 */
[----:B------:R-:W-:-:S05]  /*2720*/  FMUL R12, R132, c[0x0][0x188] ;  /* 0x00006200840c7a20 */ /* 0x000fca0000400000 */
        /* <DEDUP_REMOVED lines=51> */
[----:B------:R-:W-:Y:S02]  /*2a60*/  FMUL R6, R68, c[0x0][0x188] ;  /* 0x0000620044067a20 */ /* 0x000fe40000400000 */
[----:B------:R-:W-:-:S03]  /*2a70*/  FMUL R13, R82, c[0x0][0x188] ;  /* 0x00006200520d7a20 */ /* 0x000fc60000400000 */
[----:B------:R-:W-:Y:S01]  /*2a80*/  FMNMX R12, R6, R12, !PT ;  /* 0x0000000c060c7209 */ /* 0x000fe20007800000 */
[----:B------:R-:W-:Y:S02]  /*2a90*/  FMUL R6, R69, c[0x0][0x188] ;  /* 0x0000620045067a20 */ /* 0x000fe40000400000 */
[----:B------:R-:W-:-:S03]  /*2aa0*/  FMUL R14, R83, c[0x0][0x188] ;  /* 0x00006200530e7a20 */ /* 0x000fc60000400000 */
[----:B------:R-:W-:Y:S01]  /*2ab0*/  FMNMX R12, R6, R12, !PT ;  /* 0x0000000c060c7209 */ /* 0x000fe20007800000 */
[----:B------:R-:W-:Y:S01]  /*2ac0*/  FMUL R6, R116, c[0x0][0x188] ;  /* 0x0000620074067a20 */ /* 0x000fe20000400000 */
[----:B------:R-:W-:Y:S01]  /*2ad0*/  FMNMX R13, R13, R14, !PT ;  /* 0x0000000e0d0d7209 */ /* 0x000fe20007800000 */
[----:B------:R-:W-:-:S03]  /*2ae0*/  FMUL R14, R134, c[0x0][0x188] ;  /* 0x00006200860e7a20 */ /* 0x000fc60000400000 */
[----:B------:R-:W-:Y:S01]  /*2af0*/  FMNMX R12, R6, R12, !PT ;  /* 0x0000000c060c7209 */ /* 0x000fe20007800000 */
[----:B------:R-:W-:Y:S01]  /*2b00*/  FMUL R6, R117, c[0x0][0x188] ;  /* 0x0000620075067a20 */ /* 0x000fe20000400000 */
[----:B------:R-:W-:Y:S01]  /*2b10*/  FMNMX R13, R14, R13, !PT ;  /* 0x0000000d0e0d7209 */ /* 0x000fe20007800000 */
[----:B------:R-:W-:-:S03]  /*2b20*/  FMUL R14, R135, c[0x0][0x188] ;  /* 0x00006200870e7a20 */ /* 0x000fc60000400000 */
[----:B------:R-:W-:Y:S01]  /*2b30*/  FMNMX R6, R6, R12, !PT ;  /* 0x0000000c06067209 */ /* 0x000fe20007800000 */
[----:B------:R-:W-:Y:S01]  /*2b40*/  FMUL R12, R138, c[0x0][0x188] ;  /* 0x000062008a0c7a20 */ /* 0x000fe20000400000 */
[----:B------:R-:W-:-:S04]  /*2b50*/  FMNMX R13, R14, R13, !PT ;  /* 0x0000000d0e0d7209 */ /* 0x000fc80007800000 */
[----:B------:R-:W-:Y:S02]  /*2b60*/  FMNMX R13, R12, R13, !PT ;  /* 0x0000000d0c0d7209 */ /* 0x000fe40007800000 */
[----:B------:R-:W0:Y:S01]  /*2b70*/  SHFL.BFLY PT, R12, R6, 0x2, 0x1f ;  /* 0x0c401f00060c7f89 */ /* 0x000e2200000e0000 */
[----:B------:R-:W-:-:S05]  /*2b80*/  FMUL R14, R139, c[0x0][0x188] ;  /* 0x000062008b0e7a20 */ /* 0x000fca0000400000 */
[----:B------:R-:W-:Y:S01]  /*2b90*/  FMNMX R13, R14, R13, !PT ;  /* 0x0000000d0e0d7209 */ /* 0x000fe20007800000 */
[----:B------:R-:W-:-:S05]  /*2ba0*/  FMUL R14, R66, c[0x0][0x188] ;  /* 0x00006200420e7a20 */ /* 0x000fca0000400000 */
[----:B------:R-:W-:Y:S01]  /*2bb0*/  FMNMX R13, R14, R13, !PT ;  /* 0x0000000d0e0d7209 */ /* 0x000fe20007800000 */
[----:B------:R-:W-:-:S05]  /*2bc0*/  FMUL R14, R67, c[0x0][0x188] ;  /* 0x00006200430e7a20 */ /* 0x000fca0000400000 */
[----:B------:R-:W-:Y:S01]  /*2bd0*/  FMNMX R13, R14, R13, !PT ;  /* 0x0000000d0e0d7209 */ /* 0x000fe20007800000 */
[----:B------:R-:W-:Y:S01]  /*2be0*/  FMUL R14, R74, c[0x0][0x188] ;  /* 0x000062004a0e7a20 */ /* 0x000fe20000400000 */
[----:B0-----:R-:W-:Y:S01]  /*2bf0*/  FMNMX R12, R6, R12, !PT ;  /* 0x0000000c060c7209 */ /* 0x001fe20007800000 */
[----:B------:R-:W-:-:S03]  /*2c00*/  FMUL R6, R75, c[0x0][0x188] ;  /* 0x000062004b067a20 */ /* 0x000fc60000400000 */
        /* <DEDUP_REMOVED lines=46> */
[----:B------:R-:W-:Y:S01]  /*2ef0*/  FMUL R15, R119, c[0x0][0x188] ;  /* 0x00006200770f7a20 */ /* 0x000fe20000400000 */
[----:B------:R-:W-:-:S04]  /*2f00*/  FMNMX R6, R6, R176, !PT ;  /* 0x000000b006067209 */ /* 0x000fc80007800000 */
[----:B------:R-:W-:Y:S01]  /*2f10*/  FMNMX R14, R15, R14, !PT ;  /* 0x0000000e0f0e7209 */ /* 0x000fe20007800000 */
[----:B------:R-:W-:-:S04]  /*2f20*/  FFMA R80, R80, c[0x0][0x188], -R6 ;  /* 0x0000620050507a23 */ /* 0x000fc80000000806 */
[----:B------:R-:W0:Y:S01]  /*2f30*/  SHFL.BFLY PT, R15, R14, 0x2, 0x1f ;  /* 0x0c401f000e0f7f89 */ /* 0x000e2200000e0000 */
[----:B------:R-:W-:Y:S02]  /*2f40*/  FMUL R80, R80, 1.4426950216293334961 ;  /* 0x3fb8aa3b50507820 */ /* 0x000fe40000400000 */
[--C-:B------:R-:W-:Y:S02]  /*2f50*/  FFMA R72, R72, c[0x0][0x188], -R6.reuse ;  /* 0x0000620048487a23 */ /* 0x100fe40000000806 */
[----:B------:R1:W-:Y:S01]  /*2f60*/  MUFU.EX2 R164, R80 ;  /* 0x0000005000a47308 */ /* 0x0003e20000000800 */
[----:B------:R-:W-:Y:S01]  /*2f70*/  FFMA R73, R73, c[0x0][0x188], -R6 ;  /* 0x0000620049497a23 */ /* 0x000fe20000000806 */
[----:B-----5:R-:W-:Y:S01]  /*2f80*/  STS.U16 [R19+0x900], R17 ;  /* 0x0009001113007388 */ /* 0x020fe20000000400 */
[----:B------:R-:W-:Y:S01]  /*2f90*/  FMUL R13, R72, 1.4426950216293334961 ;  /* 0x3fb8aa3b480d7820 */ /* 0x000fe20000400000 */
[C---:B------:R-:W-:Y:S01]  /*2fa0*/  LOP3.LUT R72, R8.reuse, 0x30, RZ, 0x3c, !PT ;  /* 0x0000003008487812 */ /* 0x040fe200078e3cff */
[----:B------:R-:W-:Y:S01]  /*2fb0*/  FMUL R73, R73, 1.4426950216293334961 ;  /* 0x3fb8aa3b49497820 */ /* 0x000fe20000400000 */
[----:B------:R-:W-:Y:S01]  /*2fc0*/  STS.U16 [R19+0x1100], R171 ;  /* 0x001100ab13007388 */ /* 0x000fe20000000400 */
[----:B-1----:R-:W-:-:S03]  /*2fd0*/  LOP3.LUT R80, R8, 0x20, RZ, 0x3c, !PT ;  /* 0x0000002008507812 */ /* 0x002fc600078e3cff */
[----:B---3--:R0:W-:Y:S01]  /*2fe0*/  STS.U16 [R19+0x1900], R235 ;  /* 0x001900eb13007388 */ /* 0x0081e20000000400 */
[----:B------:R-:W-:-:S03]  /*2ff0*/  FFMA R64, R64, c[0x0][0x188], -R6 ;  /* 0x0000620040407a23 */ /* 0x000fc60000000806 */
[----:B------:R-:W-:Y:S01]  /*3000*/  STS.U16 [R80+0x200], R16 ;  /* 0x0002001050007388 */ /* 0x000fe20000000400 */
[----:B------:R1:W-:Y:S03]  /*3010*/  MUFU.EX2 R159, R73 ;  /* 0x00000049009f7308 */ /* 0x0003e60000000800 */
[----:B------:R-:W-:Y:S01]  /*3020*/  STS.U16 [R80+0xa00], R231 ;  /* 0x000a00e750007388 */ /* 0x000fe20000000400 */
[----:B------:R-:W-:-:S03]  /*3030*/  FMUL R64, R64, 1.4426950216293334961 ;  /* 0x3fb8aa3b40407820 */ /* 0x000fc60000400000 */
[----:B------:R-:W-:Y:S01]  /*3040*/  STS.U16 [R80+0x1200], R230 ;  /* 0x001200e650007388 */ /* 0x000fe20000000400 */
[----:B-1----:R-:W-:-:S03]  /*3050*/  LOP3.LUT R73, R8, 0x40, RZ, 0x3c, !PT ;  /* 0x0000004008497812 */ /* 0x002fc600078e3cff */
[----:B--2---:R-:W-:Y:S01]  /*3060*/  STS.U16 [R80+0x1a00], R229 ;  /* 0x001a00e550007388 */ /* 0x004fe20000000400 */
[----:B0-----:R-:W-:-:S03]  /*3070*/  FMNMX R19, R14, R15, !PT ;  /* 0x0000000f0e137209 */ /* 0x001fc60007800000 */
[----:B------:R-:W-:Y:S04]  /*3080*/  STS.U16 [R72+0x300], R141 ;  /* 0x0003008d48007388 */ /* 0x000fe80000000400 */
[----:B------:R-:W-:Y:S04]  /*3090*/  STS.U16 [R72+0xb00], R227 ;  /* 0x000b00e348007388 */ /* 0x000fe80000000400 */
[----:B------:R-:W-:Y:S01]  /*30a0*/  STS.U16 [R72+0x1300], R228 ;  /* 0x001300e448007388 */ /* 0x000fe20000000400 */
[----:B------:R0:W-:Y:S03]  /*30b0*/  MUFU.EX2 R158, R64 ;  /* 0x00000040009e7308 */ /* 0x0001e60000000800 */
[----:B------:R1:W-:Y:S04]  /*30c0*/  STS.U16 [R72+0x1b00], R226 ;  /* 0x001b00e248007388 */ /* 0x0003e80000000400 */
[----:B------:R-:W-:Y:S04]  /*30d0*/  STS.U16 [R73+0x400], R140 ;  /* 0x0004008c49007388 */ /* 0x000fe80000000400 */
[----:B------:R-:W-:Y:S01]  /*30e0*/  STS.U16 [R73+0xc00], R225 ;  /* 0x000c00e149007388 */ /* 0x000fe20000000400 */
[----:B-1----:R-:W-:-:S03]  /*30f0*/  LOP3.LUT R72, R8, 0x50, RZ, 0x3c, !PT ;  /* 0x0000005008487812 */ /* 0x002fc600078e3cff */
[----:B0-----:R-:W0:Y:S04]  /*3100*/  SHFL.BFLY PT, R64, R19, 0x1, 0x1f ;  /* 0x0c201f0013407f89 */ /* 0x001e2800000e0000 */
[----:B------:R-:W-:Y:S04]  /*3110*/  STS.U16 [R73+0x1400], R224 ;  /* 0x001400e049007388 */ /* 0x000fe80000000400 */
[----:B------:R1:W-:Y:S04]  /*3120*/  STS.U16 [R73+0x1c00], R232 ;  /* 0x001c00e849007388 */ /* 0x0003e80000000400 */
[----:B------:R-:W-:Y:S04]  /*3130*/  STS.U16 [R72+0x500], R144 ;  /* 0x0005009048007388 */ /* 0x000fe80000000400 */
[----:B------:R-:W-:Y:S01]  /*3140*/  STS.U16 [R72+0xd00], R147 ;  /* 0x000d009348007388 */ /* 0x000fe20000000400 */
[----:B-1----:R-:W-:-:S03]  /*3150*/  LOP3.LUT R73, R8, 0x60, RZ, 0x3c, !PT ;  /* 0x0000006008497812 */ /* 0x002fc600078e3cff */
[----:B------:R-:W-:Y:S04]  /*3160*/  STS.U16 [R72+0x1500], R223 ;  /* 0x001500df48007388 */ /* 0x000fe80000000400 */
[----:B------:R1:W-:Y:S04]  /*3170*/  STS.U16 [R72+0x1d00], R233 ;  /* 0x001d00e948007388 */ /* 0x0003e80000000400 */
[----:B------:R-:W-:Y:S04]  /*3180*/  STS.U16 [R73+0x600], R143 ;  /* 0x0006008f49007388 */ /* 0x000fe80000000400 */
[----:B------:R-:W-:Y:S01]  /*3190*/  STS.U16 [R73+0xe00], R222 ;  /* 0x000e00de49007388 */ /* 0x000fe20000000400 */
[----:B-1----:R-:W-:-:S03]  /*31a0*/  LOP3.LUT R72, R8, 0x70, RZ, 0x3c, !PT ;  /* 0x0000007008487812 */ /* 0x002fc600078e3cff */
[----:B------:R-:W-:Y:S04]  /*31b0*/  STS.U16 [R73+0x1600], R177 ;  /* 0x001600b149007388 */ /* 0x000fe80000000400 */
[----:B----4-:R-:W-:Y:S04]  /*31c0*/  STS.U16 [R73+0x1e00], R234 ;  /* 0x001e00ea49007388 */ /* 0x010fe80000000400 */
[----:B------:R-:W-:Y:S04]  /*31d0*/  STS.U16 [R72+0x700], R142 ;  /* 0x0007008e48007388 */ /* 0x000fe80000000400 */
[----:B------:R-:W-:Y:S04]  /*31e0*/  STS.U16 [R72+0xf00], R146 ;  /* 0x000f009248007388 */ /* 0x000fe80000000400 */
[----:B------:R-:W-:Y:S04]  /*31f0*/  STS.U16 [R72+0x1700], R145 ;  /* 0x0017009148007388 */ /* 0x000fe80000000400 */
[----:B------:R1:W-:Y:S04]  /*3200*/  STS.U16 [R72+0x1f00], R236 ;  /* 0x001f00ec48007388 */ /* 0x0003e80000000400 */
[----:B------:R-:W-:Y:S01]  /*3210*/  BAR.SYNC.DEFER_BLOCKING 0x0 ;  /* 0x0000000000007b1d */ /* 0x000fe20000010000 */
[----:B------:R-:W-:Y:S01]  /*3220*/  FFMA R76, R76, c[0x0][0x188], -R6 ;  /* 0x000062004c4c7a23 */ /* 0x000fe20000000806 */
[----:B0-----:R-:W-:-:S03]  /*3230*/  FMNMX R64, R19, R64, !PT ;  /* 0x0000004013407209 */ /* 0x001fc60007800000 */
[----:B------:R-:W-:Y:S02]  /*3240*/  FMUL R76, R76, 1.4426950216293334961 ;  /* 0x3fb8aa3b4c4c7820 */ /* 0x000fe40000400000 */
[--C-:B------:R-:W-:Y:S02]  /*3250*/  FFMA R81, R81, c[0x0][0x188], -R6.reuse ;  /* 0x0000620051517a23 */ /* 0x100fe40000000806 */
[----:B------:R0:W-:Y:S01]  /*3260*/  MUFU.EX2 R174, R76 ;  /* 0x0000004c00ae7308 */ /* 0x0001e20000000800 */
[--C-:B------:R-:W-:Y:S02]  /*3270*/  FFMA R89, R89, c[0x0][0x188], -R6.reuse ;  /* 0x0000620059597a23 */ /* 0x100fe40000000806 */
[----:B------:R-:W-:Y:S01]  /*3280*/  FMUL R81, R81, 1.4426950216293334961 ;  /* 0x3fb8aa3b51517820 */ /* 0x000fe20000400000 */
[----:B0-----:R-:W-:Y:S01]  /*3290*/  FMNMX R76, R64, R175, !PT ;  /* 0x000000af404c7209 */ /* 0x001fe20007800000 */
[----:B------:R-:W-:Y:S02]  /*32a0*/  FMUL R89, R89, 1.4426950216293334961 ;  /* 0x3fb8aa3b59597820 */ /* 0x000fe40000400000 */
[----:B------:R-:W-:-:S02]  /*32b0*/  FFMA R97, R97, c[0x0][0x188], -R6 ;  /* 0x0000620061617a23 */ /* 0x000fc40000000806 */
[--C-:B------:R-:W-:Y:S01]  /*32c0*/  FFMA R82, R82, c[0x0][0x188], -R76.reuse ;  /* 0x0000620052527a23 */ /* 0x100fe2000000084c */
[----:B------:R-:W-:Y:S01]  /*32d0*/  LDSM.16.M88.4 R144, [R10+0x800] ;  /* 0x000800000a90783b */ /* 0x000fe20000000200 */
[----:B------:R-:W-:Y:S01]  /*32e0*/  FFMA R83, R83, c[0x0][0x188], -R76 ;  /* 0x0000620053537a23 */ /* 0x000fe2000000084c */
[----:B------:R0:W-:Y:S01]  /*32f0*/  MUFU.EX2 R172, R89 ;  /* 0x0000005900ac7308 */ /* 0x0001e20000000800 */
[--C-:B------:R-:W-:Y:S01]  /*3300*/  FFMA R77, R77, c[0x0][0x188], -R6.reuse ;  /* 0x000062004d4d7a23 */ /* 0x100fe20000000806 */
[----:B------:R-:W-:Y:S01]  /*3310*/  LDSM.16.M88.4 R140, [R10+0x1000] ;  /* 0x001000000a8c783b */ /* 0x000fe20000000200 */
[----:B------:R-:W-:Y:S02]  /*3320*/  FMUL R14, R97, 1.4426950216293334961 ;  /* 0x3fb8aa3b610e7820 */ /* 0x000fe40000400000 */
[----:B------:R-:W-:Y:S02]  /*3330*/  FMUL R97, R83, 1.4426950216293334961 ;  /* 0x3fb8aa3b53617820 */ /* 0x000fe40000400000 */
[----:B------:R-:W-:Y:S01]  /*3340*/  FFMA R136, R136, c[0x0][0x188], -R6 ;  /* 0x0000620088887a23 */ /* 0x000fe20000000806 */
[----:B------:R2:W-:Y:S01]  /*3350*/  MUFU.EX2 R165, R81 ;  /* 0x0000005100a57308 */ /* 0x0005e20000000800 */
[----:B0-----:R-:W-:-:S02]  /*3360*/  FMUL R89, R82, 1.4426950216293334961 ;  /* 0x3fb8aa3b52597820 */ /* 0x001fc40000400000 */
[--C-:B------:R-:W-:Y:S02]  /*3370*/  FFMA R137, R137, c[0x0][0x188], -R6.reuse ;  /* 0x0000620089897a23 */ /* 0x100fe40000000806 */
[--C-:B------:R-:W-:Y:S02]  /*3380*/  FFMA R104, R104, c[0x0][0x188], -R6.reuse ;  /* 0x0000620068687a23 */ /* 0x100fe40000000806 */
[--C-:B------:R-:W-:Y:S01]  /*3390*/  FFMA R64, R68, c[0x0][0x188], -R6.reuse ;  /* 0x0000620044407a23 */ /* 0x100fe20000000806 */
[----:B--2---:R-:W0:Y:S01]  /*33a0*/  LDSM.16.M88.4 R80, [R10] ;  /* 0x000000000a50783b */ /* 0x004e220000000200 */
[--C-:B------:R-:W-:Y:S02]  /*33b0*/  FFMA R88, R88, c[0x0][0x188], -R6.reuse ;  /* 0x0000620058587a23 */ /* 0x100fe40000000806 */
[----:B------:R-:W-:Y:S02]  /*33c0*/  FMUL R77, R77, 1.4426950216293334961 ;  /* 0x3fb8aa3b4d4d7820 */ /* 0x000fe40000400000 */
[----:B------:R-:W-:-:S02]  /*33d0*/  FFMA R96, R96, c[0x0][0x188], -R6 ;  /* 0x0000620060607a23 */ /* 0x000fc40000000806 */
[----:B------:R-:W-:Y:S02]  /*33e0*/  FMUL R136, R136, 1.4426950216293334961 ;  /* 0x3fb8aa3b88887820 */ /* 0x000fe40000400000 */
[----:B------:R-:W-:Y:S02]  /*33f0*/  FMUL R137, R137, 1.4426950216293334961 ;  /* 0x3fb8aa3b89897820 */ /* 0x000fe40000400000 */
[--C-:B------:R-:W-:Y:S02]  /*3400*/  FFMA R65, R65, c[0x0][0x188], -R6.reuse ;  /* 0x0000620041417a23 */ /* 0x100fe40000000806 */
[----:B------:R-:W-:Y:S02]  /*3410*/  FMUL R104, R104, 1.4426950216293334961 ;  /* 0x3fb8aa3b68687820 */ /* 0x000fe40000400000 */
[----:B------:R-:W-:Y:S02]  /*3420*/  FFMA R101, R101, c[0x0][0x188], -R6 ;  /* 0x0000620065657a23 */ /* 0x000fe40000000806 */
[----:B------:R-:W-:Y:S01]  /*3430*/  FMUL R64, R64, 1.4426950216293334961 ;  /* 0x3fb8aa3b40407820 */ /* 0x000fe20000400000 */
[----:B------:R-:W-:Y:S01]  /*3440*/  MUFU.EX2 R171, R77 ;  /* 0x0000004d00ab7308 */ /* 0x000fe20000000800 */
[----:B------:R-:W-:-:S02]  /*3450*/  FMUL R88, R88, 1.4426950216293334961 ;  /* 0x3fb8aa3b58587820 */ /* 0x000fc40000400000 */
[----:B------:R-:W-:Y:S02]  /*3460*/  FMUL R96, R96, 1.4426950216293334961 ;  /* 0x3fb8aa3b60607820 */ /* 0x000fe40000400000 */
[----:B------:R-:W-:Y:S02]  /*3470*/  FFMA R85, R85, c[0x0][0x188], -R6 ;  /* 0x0000620055557a23 */ /* 0x000fe40000000806 */
[--C-:B------:R-:W-:Y:S01]  /*3480*/  FFMA R134, R134, c[0x0][0x188], -R76.reuse ;  /* 0x0000620086867a23 */ /* 0x100fe2000000084c */
[----:B------:R2:W-:Y:S01]  /*3490*/  MUFU.EX2 R77, R64 ;  /* 0x00000040004d7308 */ /* 0x0005e20000000800 */
[----:B------:R-:W-:Y:S02]  /*34a0*/  FFMA R135, R135, c[0x0][0x188], -R76 ;  /* 0x0000620087877a23 */ /* 0x000fe4000000084c */
[----:B------:R-:W-:Y:S02]  /*34b0*/  FMUL R12, R65, 1.4426950216293334961 ;  /* 0x3fb8aa3b410c7820 */ /* 0x000fe40000400000 */
[----:B------:R-:W-:-:S02]  /*34c0*/  FFMA R173, R105, c[0x0][0x188], -R6 ;  /* 0x0000620069ad7a23 */ /* 0x000fc40000000806 */
[--C-:B------:R-:W-:Y:S01]  /*34d0*/  FFMA R15, R100, c[0x0][0x188], -R6.reuse ;  /* 0x00006200640f7a23 */ /* 0x100fe20000000806 */
[----:B------:R-:W-:Y:S01]  /*34e0*/  MUFU.EX2 R160, R136 ;  /* 0x0000008800a07308 */ /* 0x000fe20000000800 */
[----:B------:R-:W-:Y:S02]  /*34f0*/  FMUL R16, R101, 1.4426950216293334961 ;  /* 0x3fb8aa3b65107820 */ /* 0x000fe40000400000 */
[--C-:B------:R-:W-:Y:S02]  /*3500*/  FFMA R132, R132, c[0x0][0x188], -R6.reuse ;  /* 0x0000620084847a23 */ /* 0x100fe40000000806 */
[----:B------:R-:W-:Y:S02]  /*3510*/  FFMA R133, R133, c[0x0][0x188], -R6 ;  /* 0x0000620085857a23 */ /* 0x000fe40000000806 */
[----:B------:R-:W-:Y:S01]  /*3520*/  FADD R65, -R6, R176 ;  /* 0x000000b006417221 */ /* 0x000fe20000000100 */
[----:B------:R3:W-:Y:S01]  /*3530*/  MUFU.EX2 R161, R137 ;  /* 0x0000008900a17308 */ /* 0x0007e20000000800 */
[----:B--2---:R-:W-:-:S02]  /*3540*/  FADD R64, -R76, R175 ;  /* 0x000000af4c407221 */ /* 0x004fc40000000100 */
[--C-:B------:R-:W-:Y:S02]  /*3550*/  FFMA R100, R138, c[0x0][0x188], -R76.reuse ;  /* 0x000062008a647a23 */ /* 0x100fe4000000084c */
[----:B------:R-:W-:-:S03]  /*3560*/  FFMA R101, R139, c[0x0][0x188], -R76 ;  /* 0x000062008b657a23 */ /* 0x000fc6000000084c */
[----:B------:R-:W-:Y:S01]  /*3570*/  MUFU.EX2 R105, R104 ;  /* 0x0000006800697308 */ /* 0x000fe20000000800 */
[----:B---3--:R-:W2:Y:S01]  /*3580*/  LDSM.16.M88.4 R136, [R10+0x1800] ;  /* 0x001800000a88783b */ /* 0x008ea20000000200 */
[----:B------:R-:W-:Y:S02]  /*3590*/  FFMA R84, R84, c[0x0][0x188], -R6 ;  /* 0x0000620054547a23 */ /* 0x000fe40000000806 */
[----:B------:R-:W-:-:S04]  /*35a0*/  FMUL R85, R85, 1.4426950216293334961 ;  /* 0x3fb8aa3b55557820 */ /* 0x000fc80000400000 */
[----:B------:R3:W-:Y:S01]  /*35b0*/  MUFU.EX2 R169, R88 ;  /* 0x0000005800a97308 */ /* 0x0007e20000000800 */
[----:B------:R-:W-:Y:S02]  /*35c0*/  FMUL R132, R132, 1.4426950216293334961 ;  /* 0x3fb8aa3b84847820 */ /* 0x000fe40000400000 */
[----:B------:R-:W-:Y:S02]  /*35d0*/  FMUL R133, R133, 1.4426950216293334961 ;  /* 0x3fb8aa3b85857820 */ /* 0x000fe40000400000 */
[----:B------:R-:W-:-:S03]  /*35e0*/  FMUL R65, R65, 1.4426950216293334961 ;  /* 0x3fb8aa3b41417820 */ /* 0x000fc60000400000 */
[----:B------:R4:W-:Y:S01]  /*35f0*/  MUFU.EX2 R104, R96 ;  /* 0x0000006000687308 */ /* 0x0009e20000000800 */
[----:B---3--:R-:W-:Y:S02]  /*3600*/  FMUL R88, R134, 1.4426950216293334961 ;  /* 0x3fb8aa3b86587820 */ /* 0x008fe40000400000 */
[----:B------:R-:W-:Y:S02]  /*3610*/  FMUL R64, R64, 1.4426950216293334961 ;  /* 0x3fb8aa3b40407820 */ /* 0x000fe40000400000 */
[----:B----4-:R-:W-:-:S03]  /*3620*/  FMUL R96, R135, 1.4426950216293334961 ;  /* 0x3fb8aa3b87607820 */ /* 0x010fc60000400000 */
[----:B------:R-:W-:Y:S01]  /*3630*/  MUFU.EX2 R68, R85 ;  /* 0x0000005500447308 */ /* 0x000fe20000000800 */
[----:B------:R-:W-:-:S07]  /*3640*/  FMUL R19, R84, 1.4426950216293334961 ;  /* 0x3fb8aa3b54137820 */ /* 0x000fce0000400000 */
[----:B------:R-:W-:Y:S08]  /*3650*/  MUFU.EX2 R162, R132 ;  /* 0x0000008400a27308 */ /* 0x000ff00000000800 */
[----:B------:R-:W-:Y:S08]  /*3660*/  MUFU.EX2 R163, R133 ;  /* 0x0000008500a37308 */ /* 0x000ff00000000800 */
[----:B------:R-:W3:Y:S08]  /*3670*/  MUFU.EX2 R84, R65 ;  /* 0x0000004100547308 */ /* 0x000ef00000000800 */
[----:B------:R-:W-:Y:S08]  /*3680*/  MUFU.EX2 R89, R89 ;  /* 0x0000005900597308 */ /* 0x000ff00000000800 */
[----:B------:R-:W4:Y:S08]  /*3690*/  MUFU.EX2 R97, R97 ;  /* 0x0000006100617308 */ /* 0x000f300000000800 */
[----:B------:R-:W-:Y:S08]  /*36a0*/  MUFU.EX2 R88, R88 ;  /* 0x0000005800587308 */ /* 0x000ff00000000800 */
[----:B------:R-:W5:Y:S08]  /*36b0*/  MUFU.EX2 R85, R64 ;  /* 0x0000004000557308 */ /* 0x000f700000000800 */
[----:B------:R-:W0:Y:S01]  /*36c0*/  MUFU.EX2 R96, R96 ;  /* 0x0000006000607308 */ /* 0x000e220000000800 */
[C---:B---3--:R-:W-:Y:S01]  /*36d0*/  FMUL R148, R84.reuse, R148 ;  /* 0x0000009454947220 */ /* 0x048fe20000400000 */
[----:B------:R-:W-:Y:S01]  /*36e0*/  F2FP.BF16.PACK_AB R132, R165, R164 ;  /* 0x000000a4a584723e */ /* 0x000fe200000010ff */
[----:B------:R-:W-:Y:S01]  /*36f0*/  FMUL R149, R84, R149 ;  /* 0x0000009554957220 */ /* 0x000fe20000400000 */
[----:B----4-:R-:W-:Y:S01]  /*3700*/  F2FP.BF16.PACK_AB R133, R97, R89 ;  /* 0x000000596185723e */ /* 0x010fe200000010ff */
[----:B------:R-:W-:Y:S01]  /*3710*/  FFMA R66, R66, c[0x0][0x188], -R76 ;  /* 0x0000620042427a23 */ /* 0x000fe2000000084c */
[----:B------:R-:W-:Y:S01]  /*3720*/  F2FP.BF16.PACK_AB R134, R163, R162 ;  /* 0x000000a2a386723e */ /* 0x000fe200000010ff */
[----:B------:R-:W-:-:S02]  /*3730*/  FMUL R124, R84, R124 ;  /* 0x0000007c547c7220 */ /* 0x000fc40000400000 */
[C---:B-----5:R-:W-:Y:S02]  /*3740*/  FMUL R150, R85.reuse, R150 ;  /* 0x0000009655967220 */ /* 0x060fe40000400000 */
[C---:B------:R-:W-:Y:S02]  /*3750*/  FMUL R151, R85.reuse, R151 ;  /* 0x0000009755977220 */ /* 0x040fe40000400000 */
[----:B------:R-:W-:Y:S02]  /*3760*/  FMUL R125, R84, R125 ;  /* 0x0000007d547d7220 */ /* 0x000fe40000400000 */
[C---:B------:R-:W-:Y:S01]  /*3770*/  FMUL R126, R85.reuse, R126 ;  /* 0x0000007e557e7220 */ /* 0x040fe20000400000 */
[----:B0-----:R-:W-:Y:S01]  /*3780*/  F2FP.BF16.PACK_AB R135, R96, R88 ;  /* 0x000000586087723e */ /* 0x001fe200000010ff */
[----:B------:R-:W-:Y:S02]  /*3790*/  FMUL R127, R85, R127 ;  /* 0x0000007f557f7220 */ /* 0x000fe40000400000 */
[----:B-1----:R-:W-:-:S02]  /*37a0*/  FFMA R72, R67, c[0x0][0x188], -R76 ;  /* 0x0000620043487a23 */ /* 0x002fc4000000084c */
[----:B------:R-:W-:Y:S02]  /*37b0*/  FMUL R100, R100, 1.4426950216293334961 ;  /* 0x3fb8aa3b64647820 */ /* 0x000fe40000400000 */
[----:B------:R-:W-:Y:S02]  /*37c0*/  FMUL R101, R101, 1.4426950216293334961 ;  /* 0x3fb8aa3b65657820 */ /* 0x000fe40000400000 */
[----:B------:R-:W-:Y:S02]  /*37d0*/  FMUL R66, R66, 1.4426950216293334961 ;  /* 0x3fb8aa3b42427820 */ /* 0x000fe40000400000 */
[----:B------:R-:W-:Y:S01]  /*37e0*/  FMUL R72, R72, 1.4426950216293334961 ;  /* 0x3fb8aa3b48487820 */ /* 0x000fe20000400000 */
[----:B------:R-:W-:Y:S01]  /*37f0*/  HMMA.16816.F32.BF16 R148, R132, R80, R148 ;  /* 0x000000508494723c */ /* 0x000fe20000041894 */
[----:B------:R-:W-:Y:S01]  /*3800*/  FFMA R73, R116, c[0x0][0x188], -R6 ;  /* 0x0000620074497a23 */ /* 0x000fe20000000806 */
[----:B------:R-:W-:Y:S01]  /*3810*/  MUFU.EX2 R12, R12 ;  /* 0x0000000c000c7308 */ /* 0x000fe20000000800 */
[----:B------:R-:W-:-:S02]  /*3820*/  FMUL R64, R84, R120 ;  /* 0x0000007854407220 */ /* 0x000fc40000400000 */
[----:B------:R-:W-:-:S03]  /*3830*/  FMUL R65, R84, R121 ;  /* 0x0000007954417220 */ /* 0x000fc60000400000 */
[----:B------:R-:W-:Y:S02]  /*3840*/  HMMA.16816.F32.BF16 R124, R132, R144, R124 ;  /* 0x00000090847c723c */ /* 0x000fe4000004187c */
[----:B------:R-:W-:Y:S01]  /*3850*/  MUFU.EX2 R100, R100 ;  /* 0x0000006400647308 */ /* 0x000fe20000000800 */
[----:B------:R-:W-:Y:S02]  /*3860*/  FMUL R67, R85, R123 ;  /* 0x0000007b55437220 */ /* 0x000fe40000400000 */
[C---:B------:R-:W-:Y:S02]  /*3870*/  FMUL R128, R84.reuse, R128 ;  /* 0x0000008054807220 */ /* 0x040fe40000400000 */
[----:B------:R-:W-:-:S03]  /*3880*/  FMUL R129, R84, R129 ;  /* 0x0000008154817220 */ /* 0x000fc60000400000 */
[----:B------:R-:W0:Y:S01]  /*3890*/  MUFU.EX2 R101, R101 ;  /* 0x0000006500657308 */ /* 0x000e220000000800 */
[C---:B------:R-:W-:Y:S02]  /*38a0*/  FMUL R130, R85.reuse, R130 ;  /* 0x0000008255827220 */ /* 0x040fe40000400000 */
[----:B------:R-:W-:-:S05]  /*38b0*/  FMUL R131, R85, R131 ;  /* 0x0000008355837220 */ /* 0x000fca0000400000 */
[----:B------:R1:W-:Y:S01]  /*38c0*/  MUFU.EX2 R144, R66 ;  /* 0x0000004200907308 */ /* 0x0003e20000000800 */
[----:B------:R-:W-:Y:S02]  /*38d0*/  FFMA R92, R92, c[0x0][0x188], -R6 ;  /* 0x000062005c5c7a23 */ /* 0x000fe40000000806 */
[----:B------:R-:W-:-:S05]  /*38e0*/  FMUL R73, R73, 1.4426950216293334961 ;  /* 0x3fb8aa3b49497820 */ /* 0x000fca0000400000 */
[----:B------:R-:W3:Y:S01]  /*38f0*/  MUFU.EX2 R116, R72 ;  /* 0x0000004800747308 */ /* 0x000ee20000000800 */
[----:B-1----:R-:W-:Y:S02]  /*3900*/  FMUL R66, R85, R122 ;  /* 0x0000007a55427220 */ /* 0x002fe40000400000 */
[----:B------:R-:W-:Y:S01]  /*3910*/  FFMA R74, R74, c[0x0][0x188], -R76 ;  /* 0x000062004a4a7a23 */ /* 0x000fe2000000084c */
[----:B--2---:R-:W-:Y:S01]  /*3920*/  HMMA.16816.F32.BF16 R128, R132, R136, R128 ;  /* 0x000000888480723c */ /* 0x004fe20000041880 */
[----:B------:R-:W-:-:S03]  /*3930*/  FMUL R17, R92, 1.4426950216293334961 ;  /* 0x3fb8aa3b5c117820 */ /* 0x000fc60000400000 */
[----:B------:R1:W-:Y:S03]  /*3940*/  MUFU.EX2 R92, R73 ;  /* 0x00000049005c7308 */ /* 0x0003e60000000800 */
[----:B------:R-:W-:Y:S01]  /*3950*/  FFMA R136, R75, c[0x0][0x188], -R76 ;  /* 0x000062004b887a23 */ /* 0x000fe2000000084c */
[----:B------:R-:W-:Y:S01]  /*3960*/  HMMA.16816.F32.BF16 R64, R132, R140, R64 ;  /* 0x0000008c8440723c */ /* 0x000fe20000041840 */
[----:B------:R-:W-:-:S06]  /*3970*/  F2FP.BF16.PACK_AB R120, R161, R160 ;  /* 0x000000a0a178723e */ /* 0x000fcc00000010ff */
[----:B------:R-:W-:Y:S02]  /*3980*/  FMUL R132, R74, 1.4426950216293334961 ;  /* 0x3fb8aa3b4a847820 */ /* 0x000fe40000400000 */
[----:B-1----:R-:W1:Y:S01]  /*3990*/  LDSM.16.M88.4 R72, [R252] ;  /* 0x00000000fc48783b */ /* 0x002e620000000200 */
[----:B0-----:R-:W-:Y:S02]  /*39a0*/  F2FP.BF16.PACK_AB R121, R101, R100 ;  /* 0x000000646579723e */ /* 0x001fe400000010ff */
[----:B------:R-:W-:Y:S02]  /*39b0*/  F2FP.BF16.PACK_AB R122, R12, R158 ;  /* 0x0000009e0c7a723e */ /* 0x000fe400000010ff */
[----:B---3--:R-:W-:Y:S01]  /*39c0*/  F2FP.BF16.PACK_AB R123, R116, R144 ;  /* 0x00000090747b723e */ /* 0x008fe200000010ff */
[--C-:B------:R-:W-:Y:S02]  /*39d0*/  FFMA R108, R108, c[0x0][0x188], -R6.reuse ;  /* 0x000062006c6c7a23 */ /* 0x100fe40000000806 */
[----:B------:R-:W-:-:S02]  /*39e0*/  FFMA R109, R109, c[0x0][0x188], -R6 ;  /* 0x000062006d6d7a23 */ /* 0x000fc40000000806 */
[--C-:B------:R-:W-:Y:S02]  /*39f0*/  FFMA R110, R110, c[0x0][0x188], -R76.reuse ;  /* 0x000062006e6e7a23 */ /* 0x100fe4000000084c */
[----:B------:R-:W-:Y:S01]  /*3a00*/  FFMA R111, R111, c[0x0][0x188], -R76 ;  /* 0x000062006f6f7a23 */ /* 0x000fe2000000084c */
[----:B------:R-:W-:Y:S01]  /*3a10*/  HMMA.16816.F32.BF16 R148, R120, R82, R148 ;  /* 0x000000527894723c */ /* 0x000fe20000041894 */
[----:B------:R-:W-:Y:S01]  /*3a20*/  FFMA R93, R93, c[0x0][0x188], -R6 ;  /* 0x000062005d5d7a23 */ /* 0x000fe20000000806 */
[----:B------:R-:W0:Y:S01]  /*3a30*/  LDSM.16.M88.4 R80, [R252+0x800] ;  /* 0x00080000fc50783b */ /* 0x000e220000000200 */
[----:B------:R-:W-:Y:S02]  /*3a40*/  FMUL R136, R136, 1.4426950216293334961 ;  /* 0x3fb8aa3b88887820 */ /* 0x000fe40000400000 */
[----:B------:R-:W-:Y:S02]  /*3a50*/  FMUL R108, R108, 1.4426950216293334961 ;  /* 0x3fb8aa3b6c6c7820 */ /* 0x000fe40000400000 */
[----:B------:R-:W-:-:S02]  /*3a60*/  FMUL R109, R109, 1.4426950216293334961 ;  /* 0x3fb8aa3b6d6d7820 */ /* 0x000fc40000400000 */
[----:B------:R-:W-:Y:S02]  /*3a70*/  FMUL R110, R110, 1.4426950216293334961 ;  /* 0x3fb8aa3b6e6e7820 */ /* 0x000fe40000400000 */
[----:B------:R-:W-:Y:S02]  /*3a80*/  FMUL R111, R111, 1.4426950216293334961 ;  /* 0x3fb8aa3b6f6f7820 */ /* 0x000fe40000400000 */
[----:B------:R-:W-:Y:S01]  /*3a90*/  FMUL R18, R93, 1.4426950216293334961 ;  /* 0x3fb8aa3b5d127820 */ /* 0x000fe20000400000 */
[----:B------:R-:W2:Y:S01]  /*3aa0*/  MUFU.EX2 R13, R13 ;  /* 0x0000000d000d7308 */ /* 0x000ea20000000800 */
[--C-:B------:R-:W-:Y:S02]  /*3ab0*/  FFMA R93, R117, c[0x0][0x188], -R6.reuse ;  /* 0x00006200755d7a23 */ /* 0x100fe40000000806 */
[--C-:B------:R-:W-:Y:S02]  /*3ac0*/  FFMA R112, R112, c[0x0][0x188], -R6.reuse ;  /* 0x0000620070707a23 */ /* 0x100fe40000000806 */
[----:B------:R-:W-:-:S03]  /*3ad0*/  FFMA R113, R113, c[0x0][0x188], -R6 ;  /* 0x0000620071717a23 */ /* 0x000fc60000000806 */
[----:B------:R-:W-:Y:S01]  /*3ae0*/  MUFU.EX2 R166, R108 ;  /* 0x0000006c00a67308 */ /* 0x000fe20000000800 */
[----:B------:R-:W-:-:S07]  /*3af0*/  FFMA R114, R114, c[0x0][0x188], -R76 ;  /* 0x0000620072727a23 */ /* 0x000fce000000084c */
[----:B------:R-:W-:Y:S01]  /*3b00*/  MUFU.EX2 R167, R109 ;  /* 0x0000006d00a77308 */ /* 0x000fe20000000800 */
[----:B------:R-:W-:-:S07]  /*3b10*/  FMUL R112, R112, 1.4426950216293334961 ;  /* 0x3fb8aa3b70707820 */ /* 0x000fce0000400000 */
[----:B------:R-:W-:Y:S01]  /*3b20*/  MUFU.EX2 R132, R132 ;  /* 0x0000008400847308 */ /* 0x000fe20000000800 */
[----:B------:R-:W-:-:S07]  /*3b30*/  FMUL R113, R113, 1.4426950216293334961 ;  /* 0x3fb8aa3b71717820 */ /* 0x000fce0000400000 */
[----:B------:R-:W3:Y:S01]  /*3b40*/  MUFU.EX2 R136, R136 ;  /* 0x0000008800887308 */ /* 0x000ee20000000800 */
[----:B------:R-:W-:-:S07]  /*3b50*/  FMUL R114, R114, 1.4426950216293334961 ;  /* 0x3fb8aa3b72727820 */ /* 0x000fce0000400000 */
[----:B------:R-:W-:Y:S01]  /*3b60*/  MUFU.EX2 R133, R110 ;  /* 0x0000006e00857308 */ /* 0x000fe20000000800 */
[----:B------:R-:W-:-:S07]  /*3b70*/  FFMA R135, R115, c[0x0][0x188], -R76 ;  /* 0x0000620073877a23 */ /* 0x000fce000000084c */
[----:B------:R4:W5:Y:S01]  /*3b80*/  MUFU.EX2 R117, R111 ;  /* 0x0000006f00757308 */ /* 0x0009620000000800 */
[----:B------:R-:W-:Y:S01]  /*3b90*/  FMUL R135, R135, 1.4426950216293334961 ;  /* 0x3fb8aa3b87877820 */ /* 0x000fe20000400000 */
[----:B------:R-:W-:Y:S01]  /*3ba0*/  HMMA.16816.F32.BF16 R124, R120, R146, R124 ;  /* 0x00000092787c723c */ /* 0x000fe2000004187c */
[----:B------:R-:W-:Y:S02]  /*3bb0*/  FFMA R90, R90, c[0x0][0x188], -R76 ;  /* 0x000062005a5a7a23 */ /* 0x000fe4000000084c */
[----:B------:R-:W-:-:S03]  /*3bc0*/  FADD R164, R164, R165 ;  /* 0x000000a5a4a47221 */ /* 0x000fc60000000000 */
[----:B------:R-:W-:Y:S01]  /*3bd0*/  MUFU.EX2 R168, R112 ;  /* 0x0000007000a87308 */ /* 0x000fe20000000800 */
[----:B----4-:R-:W4:Y:S01]  /*3be0*/  LDSM.16.M88.4 R108, [R252+0x1000] ;  /* 0x00100000fc6c783b */ /* 0x010f220000000200 */
[C---:B------:R-:W-:Y:S06]  /*3bf0*/  HMMA.16816.F32.BF16 R64, R120.reuse, R142, R64 ;  /* 0x0000008e7840723c */ /* 0x040fec0000041840 */
[----:B------:R-:W0:Y:S02]  /*3c00*/  MUFU.EX2 R170, R113 ;  /* 0x0000007100aa7308 */ /* 0x000e240000000800 */
[----:B------:R-:W-:Y:S06]  /*3c10*/  HMMA.16816.F32.BF16 R128, R120, R138, R128 ;  /* 0x0000008a7880723c */ /* 0x000fec0000041880 */
[----:B------:R0:W-:Y:S01]  /*3c20*/  MUFU.EX2 R134, R114 ;  /* 0x0000007200867308 */ /* 0x0001e20000000800 */
[----:B--2---:R-:W-:-:S02]  /*3c30*/  F2FP.BF16.PACK_AB R120, R159, R13 ;  /* 0x0000000d9f78723e */ /* 0x004fc400000010ff */
[----:B---3--:R-:W-:Y:S02]  /*3c40*/  F2FP.BF16.PACK_AB R121, R136, R132 ;  /* 0x000000848879723e */ /* 0x008fe400000010ff */
[----:B------:R-:W-:Y:S01]  /*3c50*/  F2FP.BF16.PACK_AB R122, R167, R166 ;  /* 0x000000a6a77a723e */ /* 0x000fe200000010ff */
[----:B0-----:R-:W0:Y:S02]  /*3c60*/  LDSM.16.M88.4 R112, [R252+0x1800] ;  /* 0x00180000fc70783b */ /* 0x001e240000000200 */
[----:B------:R2:W3:Y:S01]  /*3c70*/  MUFU.EX2 R137, R135 ;  /* 0x0000008700897308 */ /* 0x0004e20000000800 */
[----:B-----5:R-:W-:Y:S01]  /*3c80*/  F2FP.BF16.PACK_AB R123, R117, R133 ;  /* 0x00000085757b723e */ /* 0x020fe200000010ff */
[----:B------:R-:W-:Y:S02]  /*3c90*/  FADD R164, R162, R164 ;  /* 0x000000a4a2a47221 */ /* 0x000fe40000000000 */
[----:B--2---:R-:W-:Y:S02]  /*3ca0*/  FMUL R135, R90, 1.4426950216293334961 ;  /* 0x3fb8aa3b5a877820 */ /* 0x004fe40000400000 */
[----:B------:R-:W-:-:S02]  /*3cb0*/  FFMA R90, R91, c[0x0][0x188], -R76 ;  /* 0x000062005b5a7a23 */ /* 0x000fc4000000084c */
[----:B-1----:R-:W-:Y:S01]  /*3cc0*/  HMMA.16816.F32.BF16 R148, R120, R72, R148 ;  /* 0x000000487894723c */ /* 0x002fe20000041894 */
[----:B------:R-:W-:Y:S02]  /*3cd0*/  FADD R89, R89, R97 ;  /* 0x0000006159597221 */ /* 0x000fe40000000000 */
[----:B------:R-:W-:Y:S02]  /*3ce0*/  FMUL R90, R90, 1.4426950216293334961 ;  /* 0x3fb8aa3b5a5a7820 */ /* 0x000fe40000400000 */
[----:B------:R-:W-:Y:S01]  /*3cf0*/  FADD R163, R163, R164 ;  /* 0x000000a4a3a37221 */ /* 0x000fe20000000000 */
[----:B------:R-:W-:Y:S01]  /*3d00*/  MUFU.EX2 R135, R135 ;  /* 0x0000008700877308 */ /* 0x000fe20000000800 */
[----:B------:R-:W-:Y:S02]  /*3d10*/  FFMA R72, R106, c[0x0][0x188], -R76 ;  /* 0x000062006a487a23 */ /* 0x000fe4000000084c */
[----:B------:R-:W-:Y:S02]  /*3d20*/  FADD R89, R88, R89 ;  /* 0x0000005958597221 */ /* 0x000fe40000000000 */
[----:B------:R-:W-:-:S03]  /*3d30*/  FADD R160, R160, R163 ;  /* 0x000000a3a0a07221 */ /* 0x000fc60000000000 */
[----:B------:R-:W1:Y:S01]  /*3d40*/  MUFU.EX2 R106, R90 ;  /* 0x0000005a006a7308 */ /* 0x000e620000000800 */
[----:B------:R-:W-:Y:S02]  /*3d50*/  FMUL R72, R72, 1.4426950216293334961 ;  /* 0x3fb8aa3b48487820 */ /* 0x000fe40000400000 */
[----:B------:R-:W-:Y:S02]  /*3d60*/  FADD R96, R96, R89 ;  /* 0x0000005960607221 */ /* 0x000fe40000000000 */
[----:B------:R-:W-:Y:S02]  /*3d70*/  FADD R161, R161, R160 ;  /* 0x000000a0a1a17221 */ /* 0x000fe40000000000 */
[----:B------:R-:W-:Y:S02]  /*3d80*/  FFMA R73, R107, c[0x0][0x188], -R76 ;  /* 0x000062006b497a23 */ /* 0x000fe4000000084c */
[----:B------:R2:W-:Y:S01]  /*3d90*/  MUFU.EX2 R107, R72 ;  /* 0x00000048006b7308 */ /* 0x0005e20000000800 */
[----:B------:R-:W-:Y:S01]  /*3da0*/  FADD R96, R100, R96 ;  /* 0x0000006064607221 */ /* 0x000fe20000000000 */
[----:B------:R-:W-:Y:S01]  /*3db0*/  HMMA.16816.F32.BF16 R124, R120, R80, R124 ;  /* 0x00000050787c723c */ /* 0x000fe2000004187c */
[----:B------:R-:W-:-:S02]  /*3dc0*/  FADD R161, R158, R161 ;  /* 0x000000a19ea17221 */ /* 0x000fc40000000000 */
[----:B------:R-:W-:Y:S02]  /*3dd0*/  FADD R101, R101, R96 ;  /* 0x0000006065657221 */ /* 0x000fe40000000000 */
[--C-:B--2---:R-:W-:Y:S02]  /*3de0*/  FFMA R72, R79, c[0x0][0x188], -R76.reuse ;  /* 0x000062004f487a23 */ /* 0x104fe4000000084c */
[--C-:B------:R-:W-:Y:S02]  /*3df0*/  FFMA R81, R78, c[0x0][0x188], -R76.reuse ;  /* 0x000062004e517a23 */ /* 0x100fe4000000084c */
[----:B------:R-:W-:Y:S02]  /*3e00*/  FMUL R100, R72, 1.4426950216293334961 ;  /* 0x3fb8aa3b48647820 */ /* 0x000fe40000400000 */
[----:B------:R-:W-:Y:S01]  /*3e10*/  FADD R72, R12, R161 ;  /* 0x000000a10c487221 */ /* 0x000fe20000000000 */
[----:B------:R-:W-:Y:S01]  /*3e20*/  F2FP.BF16.PACK_AB R88, R170, R168 ;  /* 0x000000a8aa58723e */ /* 0x000fe200000010ff */
[----:B------:R-:W-:Y:S01]  /*3e30*/  FMUL R79, R81, 1.4426950216293334961 ;  /* 0x3fb8aa3b514f7820 */ /* 0x000fe20000400000 */
[----:B---3--:R-:W-:Y:S01]  /*3e40*/  F2FP.BF16.PACK_AB R89, R137, R134 ;  /* 0x000000868959723e */ /* 0x008fe200000010ff */
[----:B------:R-:W-:Y:S01]  /*3e50*/  FMUL R78, R73, 1.4426950216293334961 ;  /* 0x3fb8aa3b494e7820 */ /* 0x000fe20000400000 */
[----:B------:R-:W-:Y:S01]  /*3e60*/  F2FP.BF16.PACK_AB R90, R172, R169 ;  /* 0x000000a9ac5a723e */ /* 0x000fe200000010ff */
[----:B------:R-:W-:Y:S01]  /*3e70*/  FADD R81, R144, R101 ;  /* 0x0000006590517221 */ /* 0x000fe20000000000 */
[----:B-1----:R-:W-:Y:S01]  /*3e80*/  F2FP.BF16.PACK_AB R91, R106, R135 ;  /* 0x000000876a5b723e */ /* 0x002fe200000010ff */
[----:B------:R-:W-:-:S02]  /*3e90*/  FFMA R73, R98, c[0x0][0x188], -R76 ;  /* 0x0000620062497a23 */ /* 0x000fc4000000084c */
[----:B------:R-:W-:Y:S02]  /*3ea0*/  FADD R72, R13, R72 ;  /* 0x000000480d487221 */ /* 0x000fe40000000000 */
[----:B------:R-:W-:Y:S02]  /*3eb0*/  FFMA R80, R99, c[0x0][0x188], -R76 ;  /* 0x0000620063507a23 */ /* 0x000fe4000000084c */
[----:B------:R-:W1:Y:S01]  /*3ec0*/  LDSM.16.M88.4 R96, [R10+0x80] ;  /* 0x000080000a60783b */ /* 0x000e620000000200 */
[----:B------:R-:W-:Y:S01]  /*3ed0*/  FADD R81, R116, R81 ;  /* 0x0000005174517221 */ /* 0x000fe20000000000 */
[----:B------:R-:W-:Y:S01]  /*3ee0*/  HMMA.16816.F32.BF16 R148, R88, R74, R148 ;  /* 0x0000004a5894723c */ /* 0x000fe20000041894 */
[----:B------:R-:W-:Y:S02]  /*3ef0*/  FMUL R13, R73, 1.4426950216293334961 ;  /* 0x3fb8aa3b490d7820 */ /* 0x000fe40000400000 */
[----:B------:R-:W-:Y:S02]  /*3f00*/  FADD R159, R159, R72 ;  /* 0x000000489f9f7221 */ /* 0x000fe40000000000 */
[----:B------:R-:W2:Y:S01]  /*3f10*/  LDSM.16.M88.4 R72, [R10+0x880] ;  /* 0x000880000a48783b */ /* 0x000ea20000000200 */
[----:B------:R-:W-:-:S02]  /*3f20*/  FADD R81, R132, R81 ;  /* 0x0000005184517221 */ /* 0x000fc40000000000 */
[----:B----4-:R-:W-:Y:S02]  /*3f30*/  HMMA.16816.F32.BF16 R64, R120, R108, R64 ;  /* 0x0000006c7840723c */ /* 0x010fe40000041840 */
[----:B------:R-:W-:Y:S02]  /*3f40*/  FADD R136, R136, R81 ;  /* 0x0000005188887221 */ /* 0x000fe40000000000 */
[----:B------:R-:W-:-:S04]  /*3f50*/  FMUL R173, R173, 1.4426950216293334961 ;  /* 0x3fb8aa3badad7820 */ /* 0x000fc80000400000 */
[----:B0-----:R-:W-:Y:S01]  /*3f60*/  HMMA.16816.F32.BF16 R128, R120, R112, R128 ;  /* 0x000000707880723c */ /* 0x001fe20000041880 */
[----:B------:R-:W-:Y:S02]  /*3f70*/  FADD R166, R166, R159 ;  /* 0x0000009fa6a67221 */ /* 0x000fe40000000000 */
[----:B------:R-:W-:Y:S01]  /*3f80*/  FADD R136, R133, R136 ;  /* 0x0000008885887221 */ /* 0x000fe20000000000 */
[----:B------:R-:W0:Y:S01]  /*3f90*/  MUFU.EX2 R173, R173 ;  /* 0x000000ad00ad7308 */ /* 0x000e220000000800 */
[----:B------:R-:W-:Y:S01]  /*3fa0*/  FADD R167, R167, R166 ;  /* 0x000000a6a7a77221 */ /* 0x000fe20000000000 */
[----:B------:R-:W-:Y:S01]  /*3fb0*/  LDSM.16.M88.4 R120, [R252+0x1080] ;  /* 0x00108000fc78783b */ /* 0x000fe20000000200 */
[----:B------:R-:W-:Y:S01]  /*3fc0*/  FADD R117, R117, R136 ;  /* 0x0000008875757221 */ /* 0x000fe20000000000 */
[----:B------:R-:W-:Y:S01]  /*3fd0*/  HMMA.16816.F32.BF16 R124, R88, R82, R124 ;  /* 0x00000052587c723c */ /* 0x000fe2000004187c */
[----:B------:R-:W-:-:S03]  /*3fe0*/  FADD R167, R168, R167 ;  /* 0x000000a7a8a77221 */ /* 0x000fc60000000000 */
[----:B------:R-:W3:Y:S01]  /*3ff0*/  MUFU.EX2 R78, R78 ;  /* 0x0000004e004e7308 */ /* 0x000ee20000000800 */
[----:B------:R-:W-:-:S07]  /*4000*/  FADD R134, R134, R117 ;  /* 0x0000007586867221 */ /* 0x000fce0000000000 */
[----:B------:R-:W-:Y:S01]  /*4010*/  MUFU.EX2 R79, R79 ;  /* 0x0000004f004f7308 */ /* 0x000fe20000000800 */
[----:B------:R-:W-:Y:S02]  /*4020*/  FMUL R108, R80, 1.4426950216293334961 ;  /* 0x3fb8aa3b506c7820 */ /* 0x000fe40000400000 */
[----:B------:R-:W4:Y:S05]  /*4030*/  LDSM.16.M88.4 R80, [R10+0x1080] ;  /* 0x001080000a50783b */ /* 0x000f2a0000000200 */
[----:B------:R-:W5:Y:S01]  /*4040*/  MUFU.EX2 R12, R100 ;  /* 0x00000064000c7308 */ /* 0x000f620000000800 */
[----:B------:R-:W-:Y:S02]  /*4050*/  FADD R170, R170, R167 ;  /* 0x000000a7aaaa7221 */ /* 0x000fe40000000000 */
[----:B------:R-:W-:-:S02]  /*4060*/  FADD R134, R137, R134 ;  /* 0x0000008689867221 */ /* 0x000fc40000000000 */
[----:B------:R-:W-:Y:S02]  /*4070*/  FADD R169, R169, R170 ;  /* 0x000000aaa9a97221 */ /* 0x000fe40000000000 */
[----:B------:R-:W-:Y:S01]  /*4080*/  FADD R135, R135, R134 ;  /* 0x0000008687877221 */ /* 0x000fe20000000000 */
[----:B------:R-:W-:Y:S01]  /*4090*/  HMMA.16816.F32.BF16 R64, R88, R110, R64 ;  /* 0x0000006e5840723c */ /* 0x000fe20000041840 */
[----:B------:R-:W-:Y:S02]  /*40a0*/  FADD R172, R172, R169 ;  /* 0x000000a9acac7221 */ /* 0x000fe40000000000 */
[----:B------:R-:W-:Y:S02]  /*40b0*/  FADD R106, R106, R135 ;  /* 0x000000876a6a7221 */ /* 0x000fe40000000000 */
[----:B------:R-:W-:-:S03]  /*40c0*/  FFMA R102, R102, c[0x0][0x188], -R76 ;  /* 0x0000620066667a23 */ /* 0x000fc6000000084c */
[----:B------:R-:W-:Y:S01]  /*40d0*/  HMMA.16816.F32.BF16 R128, R88, R114, R128 ;  /* 0x000000725880723c */ /* 0x000fe20000041880 */
[----:B------:R-:W-:Y:S01]  /*40e0*/  FFMA R110, R103, c[0x0][0x188], -R76 ;  /* 0x00006200676e7a23 */ /* 0x000fe2000000084c */
[----:B------:R-:W1:Y:S01]  /*40f0*/  MUFU.EX2 R13, R13 ;  /* 0x0000000d000d7308 */ /* 0x000e620000000800 */
[----:B------:R-:W-:-:S04]  /*4100*/  FADD R172, R105, R172 ;  /* 0x000000ac69ac7221 */ /* 0x000fc80000000000 */
[----:B0-----:R-:W-:Y:S02]  /*4110*/  F2FP.BF16.PACK_AB R88, R173, R105 ;  /* 0x00000069ad58723e */ /* 0x001fe400000010ff */
[----:B---3--:R-:W-:Y:S02]  /*4120*/  F2FP.BF16.PACK_AB R89, R78, R107 ;  /* 0x0000006b4e59723e */ /* 0x008fe400000010ff */
[----:B------:R-:W-:Y:S02]  /*4130*/  F2FP.BF16.PACK_AB R90, R171, R174 ;  /* 0x000000aeab5a723e */ /* 0x000fe400000010ff */
[----:B-----5:R-:W-:Y:S01]  /*4140*/  F2FP.BF16.PACK_AB R91, R12, R79 ;  /* 0x0000004f0c5b723e */ /* 0x020fe200000010ff */
[----:B------:R-:W-:Y:S02]  /*4150*/  FMUL R15, R15, 1.4426950216293334961 ;  /* 0x3fb8aa3b0f0f7820 */ /* 0x000fe40000400000 */
[----:B------:R-:W-:Y:S01]  /*4160*/  FADD R107, R107, R106 ;  /* 0x0000006a6b6b7221 */ /* 0x000fe20000000000 */
[----:B------:R-:W0:Y:S01]  /*4170*/  MUFU.EX2 R14, R14 ;  /* 0x0000000e000e7308 */ /* 0x000e220000000800 */
[----:B------:R-:W-:-:S02]  /*4180*/  FMUL R109, R102, 1.4426950216293334961 ;  /* 0x3fb8aa3b666d7820 */ /* 0x000fc40000400000 */
[----:B------:R-:W-:Y:S01]  /*4190*/  FMUL R110, R110, 1.4426950216293334961 ;  /* 0x3fb8aa3b6e6e7820 */ /* 0x000fe20000400000 */
[C---:B-1----:R-:W-:Y:S01]  /*41a0*/  HMMA.16816.F32.BF16 R148, R88.reuse, R96, R148 ;  /* 0x000000605894723c */ /* 0x042fe20000041894 */
[----:B------:R-:W-:Y:S01]  /*41b0*/  FADD R173, R173, R172 ;  /* 0x000000acadad7221 */ /* 0x000fe20000000000 */
[----:B------:R-:W1:Y:S02]  /*41c0*/  LDSM.16.M88.4 R100, [R10+0x1880] ;  /* 0x001880000a64783b */ /* 0x000e640000000200 */
[----:B------:R-:W3:Y:S01]  /*41d0*/  MUFU.EX2 R108, R108 ;  /* 0x0000006c006c7308 */ /* 0x000ee20000000800 */
[----:B------:R-:W-:Y:S02]  /*41e0*/  FFMA R94, R94, c[0x0][0x188], -R76 ;  /* 0x000062005e5e7a23 */ /* 0x000fe4000000084c */
[----:B------:R-:W-:Y:S01]  /*41f0*/  FADD R96, R78, R107 ;  /* 0x0000006b4e607221 */ /* 0x000fe20000000000 */
[----:B--2---:R-:W-:Y:S01]  /*4200*/  HMMA.16816.F32.BF16 R124, R88, R72, R124 ;  /* 0x00000048587c723c */ /* 0x004fe2000004187c */
[----:B------:R-:W-:-:S03]  /*4210*/  FADD R174, R174, R173 ;  /* 0x000000adaeae7221 */ /* 0x000fc60000000000 */
[----:B------:R-:W-:Y:S01]  /*4220*/  MUFU.EX2 R15, R15 ;  /* 0x0000000f000f7308 */ /* 0x000fe20000000800 */
[----:B------:R-:W-:Y:S02]  /*4230*/  FMUL R94, R94, 1.4426950216293334961 ;  /* 0x3fb8aa3b5e5e7820 */ /* 0x000fe40000400000 */
[----:B------:R-:W-:-:S05]  /*4240*/  FADD R73, R79, R96 ;  /* 0x000000604f497221 */ /* 0x000fca0000000000 */
[----:B------:R-:W2:Y:S01]  /*4250*/  MUFU.EX2 R16, R16 ;  /* 0x0000001000107308 */ /* 0x000ea20000000800 */
[----:B------:R-:W-:Y:S02]  /*4260*/  FADD R171, R171, R174 ;  /* 0x000000aeabab7221 */ /* 0x000fe40000000000 */
[----:B------:R-:W-:-:S05]  /*4270*/  FFMA R95, R95, c[0x0][0x188], -R76 ;  /* 0x000062005f5f7a23 */ /* 0x000fca000000084c */
[----:B------:R-:W-:Y:S01]  /*4280*/  MUFU.EX2 R109, R109 ;  /* 0x0000006d006d7308 */ /* 0x000fe20000000800 */
[----:B------:R-:W-:-:S07]  /*4290*/  FADD R12, R12, R73 ;  /* 0x000000490c0c7221 */ /* 0x000fce0000000000 */
[----:B------:R-:W5:Y:S01]  /*42a0*/  MUFU.EX2 R110, R110 ;  /* 0x0000006e006e7308 */ /* 0x000f620000000800 */
[----:B------:R-:W-:Y:S02]  /*42b0*/  FADD R171, R104, R171 ;  /* 0x000000ab68ab7221 */ /* 0x000fe40000000000 */
[----:B------:R-:W-:Y:S02]  /*42c0*/  FMUL R95, R95, 1.4426950216293334961 ;  /* 0x3fb8aa3b5f5f7820 */ /* 0x000fe40000400000 */
[----:B------:R-:W-:Y:S02]  /*42d0*/  FFMA R72, R86, c[0x0][0x188], -R76 ;  /* 0x0000620056487a23 */ /* 0x000fe4000000084c */
[----:B------:R-:W-:Y:S01]  /*42e0*/  FADD R73, R13, R12 ;  /* 0x0000000c0d497221 */ /* 0x000fe20000000000 */
[----:B------:R-:W1:Y:S01]  /*42f0*/  MUFU.EX2 R17, R17 ;  /* 0x0000001100117308 */ /* 0x000e620000000800 */
[----:B------:R-:W-:Y:S01]  /*4300*/  FFMA R87, R87, c[0x0][0x188], -R76 ;  /* 0x0000620057577a23 */ /* 0x000fe2000000084c */
[C---:B0-----:R-:W-:Y:S01]  /*4310*/  F2FP.BF16.PACK_AB R104, R14.reuse, R104 ;  /* 0x000000680e68723e */ /* 0x041fe200000010ff */
[----:B------:R-:W-:Y:S01]  /*4320*/  FADD R14, R14, R171 ;  /* 0x000000ab0e0e7221 */ /* 0x000fe20000000000 */
[----:B---3--:R-:W-:-:S04]  /*4330*/  F2FP.BF16.PACK_AB R105, R108, R13 ;  /* 0x0000000d6c69723e */ /* 0x008fc800000010ff */
[----:B------:R-:W0:Y:S01]  /*4340*/  MUFU.EX2 R94, R94 ;  /* 0x0000005e005e7308 */ /* 0x000e220000000800 */
[----:B------:R-:W-:Y:S02]  /*4350*/  FMUL R72, R72, 1.4426950216293334961 ;  /* 0x3fb8aa3b48487820 */ /* 0x000fe40000400000 */
[----:B------:R-:W-:Y:S01]  /*4360*/  FADD R108, R108, R73 ;  /* 0x000000496c6c7221 */ /* 0x000fe20000000000 */
[----:B--2---:R-:W-:Y:S01]  /*4370*/  F2FP.BF16.PACK_AB R106, R16, R15 ;  /* 0x0000000f106a723e */ /* 0x004fe200000010ff */
[----:B------:R-:W-:-:S03]  /*4380*/  FMUL R79, R87, 1.4426950216293334961 ;  /* 0x3fb8aa3b574f7820 */ /* 0x000fc60000400000 */
[----:B------:R-:W2:Y:S01]  /*4390*/  MUFU.EX2 R18, R18 ;  /* 0x0000001200127308 */ /* 0x000ea20000000800 */
[----:B------:R-:W-:Y:S01]  /*43a0*/  FFMA R70, R70, c[0x0][0x188], -R76 ;  /* 0x0000620046467a23 */ /* 0x000fe2000000084c */
[----:B-----5:R-:W-:Y:S01]  /*43b0*/  F2FP.BF16.PACK_AB R107, R110, R109 ;  /* 0x0000006d6e6b723e */ /* 0x020fe200000010ff */
[----:B------:R-:W-:-:S05]  /*43c0*/  FADD R15, R15, R14 ;  /* 0x0000000e0f0f7221 */ /* 0x000fca0000000000 */
[----:B------:R-:W3:Y:S01]  /*43d0*/  MUFU.EX2 R86, R95 ;  /* 0x0000005f00567308 */ /* 0x000ee20000000800 */
[----:B------:R-:W-:Y:S01]  /*43e0*/  FADD R109, R109, R108 ;  /* 0x0000006c6d6d7221 */ /* 0x000fe20000000000 */
[----:B----4-:R-:W-:Y:S01]  /*43f0*/  HMMA.16816.F32.BF16 R64, R88, R80, R64 ;  /* 0x000000505840723c */ /* 0x010fe20000041840 */
[----:B------:R-:W-:Y:S02]  /*4400*/  FFMA R69, R69, c[0x0][0x188], -R6 ;  /* 0x0000620045457a23 */ /* 0x000fe40000000806 */
[----:B------:R-:W-:-:S03]  /*4410*/  FMUL R70, R70, 1.4426950216293334961 ;  /* 0x3fb8aa3b46467820 */ /* 0x000fc60000400000 */
[----:B------:R-:W4:Y:S01]  /*4420*/  MUFU.EX2 R19, R19 ;  /* 0x0000001300137308 */ /* 0x000f220000000800 */
[----:B------:R-:W-:Y:S02]  /*4430*/  FFMA R71, R71, c[0x0][0x188], -R76 ;  /* 0x0000620047477a23 */ /* 0x000fe4000000084c */
[----:B------:R-:W-:-:S05]  /*4440*/  FADD R16, R16, R15 ;  /* 0x0000000f10107221 */ /* 0x000fca0000000000 */
[----:B------:R-:W5:Y:S01]  /*4450*/  MUFU.EX2 R78, R72 ;  /* 0x00000048004e7308 */ /* 0x000f620000000800 */
[----:B------:R-:W-:Y:S02]  /*4460*/  FADD R109, R110, R109 ;  /* 0x0000006d6e6d7221 */ /* 0x000fe40000000000 */
[----:B------:R-:W-:Y:S02]  /*4470*/  FMUL R69, R69, 1.4426950216293334961 ;  /* 0x3fb8aa3b45457820 */ /* 0x000fe40000400000 */
[----:B------:R-:W-:-:S03]  /*4480*/  FMUL R71, R71, 1.4426950216293334961 ;  /* 0x3fb8aa3b47477820 */ /* 0x000fc60000400000 */
[----:B------:R-:W4:Y:S01]  /*4490*/  MUFU.EX2 R79, R79 ;  /* 0x0000004f004f7308 */ /* 0x000f220000000800 */
[----:B------:R-:W-:Y:S02]  /*44a0*/  FFMA R118, R118, c[0x0][0x188], -R76 ;  /* 0x0000620076767a23 */ /* 0x000fe4000000084c */
[----:B-1----:R-:W-:Y:S02]  /*44b0*/  FADD R13, R17, R16 ;  /* 0x00000010110d7221 */ /* 0x002fe40000000000 */
[----:B0-----:R-:W-:-:S03]  /*44c0*/  FADD R109, R94, R109 ;  /* 0x0000006d5e6d7221 */ /* 0x001fc60000000000 */
[----:B------:R-:W0:Y:S01]  /*44d0*/  MUFU.EX2 R70, R70 ;  /* 0x0000004600467308 */ /* 0x000e220000000800 */
[----:B------:R-:W-:Y:S02]  /*44e0*/  FFMA R119, R119, c[0x0][0x188], -R76 ;  /* 0x0000620077777a23 */ /* 0x000fe4000000084c */
[----:B------:R-:W-:Y:S02]  /*44f0*/  FMUL R80, R118, 1.4426950216293334961 ;  /* 0x3fb8aa3b76507820 */ /* 0x000fe40000400000 */
[----:B--2---:R-:W-:Y:S02]  /*4500*/  FADD R12, R18, R13 ;  /* 0x0000000d120c7221 */ /* 0x004fe40000000000 */
[----:B---3--:R-:W-:Y:S01]  /*4510*/  FADD R109, R86, R109 ;  /* 0x0000006d566d7221 */ /* 0x008fe20000000000 */
[----:B------:R-:W1:Y:S01]  /*4520*/  MUFU.EX2 R69, R69 ;  /* 0x0000004500457308 */ /* 0x000e620000000800 */
[----:B------:R-:W-:Y:S02]  /*4530*/  FMUL R93, R93, 1.4426950216293334961 ;  /* 0x3fb8aa3b5d5d7820 */ /* 0x000fe40000400000 */
[----:B------:R-:W-:-:S02]  /*4540*/  FMUL R81, R119, 1.4426950216293334961 ;  /* 0x3fb8aa3b77517820 */ /* 0x000fc40000400000 */
[----:B----4-:R-:W-:-:S03]  /*4550*/  FADD R87, R19, R12 ;  /* 0x0000000c13577221 */ /* 0x010fc60000000000 */
[----:B------:R-:W2:Y:S01]  /*4560*/  MUFU.EX2 R71, R71 ;  /* 0x0000004700477308 */ /* 0x000ea20000000800 */
[----:B-----5:R-:W-:Y:S01]  /*4570*/  FADD R96, R78, R109 ;  /* 0x0000006d4e607221 */ /* 0x020fe20000000000 */
[----:B------:R-:W-:Y:S01]  /*4580*/  HMMA.16816.F32.BF16 R128, R88, R100, R128 ;  /* 0x000000645880723c */ /* 0x000fe20000041880 */
[----:B------:R-:W-:Y:S01]  /*4590*/  FADD R16, R68, R87 ;  /* 0x0000005744107221 */ /* 0x000fe20000000000 */
[----:B------:R-:W-:Y:S04]  /*45a0*/  LDSM.16.M88.4 R12, [R252+0x1880] ;  /* 0x00188000fc0c783b */ /* 0x000fe80000000200 */
[----:B------:R-:W3:Y:S01]  /*45b0*/  MUFU.EX2 R80, R80 ;  /* 0x0000005000507308 */ /* 0x000ee20000000800 */
[----:B------:R-:W-:Y:S01]  /*45c0*/  FADD R87, R79, R96 ;  /* 0x000000604f577221 */ /* 0x000fe20000000000 */
[----:B------:R-:W-:Y:S01]  /*45d0*/  HMMA.16816.F32.BF16 R64, R104, R82, R64 ;  /* 0x000000526840723c */ /* 0x000fe20000041840 */
[----:B------:R-:W-:Y:S01]  /*45e0*/  FADD R16, R77, R16 ;  /* 0x000000104d107221 */ /* 0x000fe20000000000 */
[----:B------:R-:W-:Y:S04]  /*45f0*/  LDSM.16.M88.4 R88, [R252+0x80] ;  /* 0x00008000fc58783b */ /* 0x000fe80000000200 */
[----:B------:R-:W4:Y:S01]  /*4600*/  MUFU.EX2 R93, R93 ;  /* 0x0000005d005d7308 */ /* 0x000f220000000800 */
[----:B0-----:R-:W-:-:S07]  /*4610*/  FADD R96, R70, R87 ;  /* 0x0000005746607221 */ /* 0x001fce0000000000 */
[----:B------:R-:W0:Y:S01]  /*4620*/  MUFU.EX2 R81, R81 ;  /* 0x0000005100517308 */ /* 0x000e220000000800 */
[----:B-1----:R-:W-:Y:S02]  /*4630*/  FADD R83, R69, R16 ;  /* 0x0000001045537221 */ /* 0x002fe40000000000 */
[----:B--2---:R-:W-:Y:S01]  /*4640*/  FADD R87, R71, R96 ;  /* 0x0000006047577221 */ /* 0x004fe20000000000 */
[----:B------:R-:W-:Y:S01]  /*4650*/  HMMA.16816.F32.BF16 R72, R104, R74, R124 ;  /* 0x0000004a6848723c */ /* 0x000fe2000004187c */
[----:B------:R-:W-:Y:S01]  /*4660*/  LDSM.16.M88.4 R124, [R252+0x880] ;  /* 0x00088000fc7c783b */ /* 0x000fe20000000200 */
[----:B------:R-:W-:Y:S02]  /*4670*/  FADD R16, R92, R83 ;  /* 0x000000535c107221 */ /* 0x000fe40000000000 */
[----:B---3--:R-:W-:Y:S02]  /*4680*/  FADD R96, R80, R87 ;  /* 0x0000005750607221 */ /* 0x008fe40000000000 */
[----:B----4-:R-:W-:-:S02]  /*4690*/  FADD R82, R93, R16 ;  /* 0x000000105d527221 */ /* 0x010fc40000000000 */
[----:B0-----:R-:W-:-:S03]  /*46a0*/  FADD R96, R81, R96 ;  /* 0x0000006051607221 */ /* 0x001fc60000000000 */
[----:B------:R-:W0:Y:S04]  /*46b0*/  SHFL.BFLY PT, R83, R82, 0x2, 0x1f ;  /* 0x0c401f0052537f89 */ /* 0x000e2800000e0000 */
[----:B------:R-:W1:Y:S01]  /*46c0*/  SHFL.BFLY PT, R87, R96, 0x2, 0x1f ;  /* 0x0c401f0060577f89 */ /* 0x000e6200000e0000 */
[C---:B------:R-:W-:Y:S08]  /*46d0*/  HMMA.16816.F32.BF16 R128, R104.reuse, R102, R128 ;  /* 0x000000666880723c */ /* 0x040ff00000041880 */
[----:B------:R-:W-:Y:S01]  /*46e0*/  HMMA.16816.F32.BF16 R148, R104, R98, R148 ;  /* 0x000000626894723c */ /* 0x000fe20000041894 */
[----:B------:R-:W-:-:S02]  /*46f0*/  F2FP.BF16.PACK_AB R16, R18, R17 ;  /* 0x000000111210723e */ /* 0x000fc400000010ff */
[----:B------:R-:W-:Y:S02]  /*4700*/  F2FP.BF16.PACK_AB R18, R68, R19 ;  /* 0x000000134412723e */ /* 0x000fe400000010ff */
[----:B------:R-:W-:Y:S02]  /*4710*/  F2FP.BF16.PACK_AB R17, R86, R94 ;  /* 0x0000005e5611723e */ /* 0x000fe400000010ff */
[----:B------:R-:W-:Y:S01]  /*4720*/  F2FP.BF16.PACK_AB R19, R79, R78 ;  /* 0x0000004e4f13723e */ /* 0x000fe200000010ff */
[----:B0-----:R-:W-:Y:S02]  /*4730*/  FADD R83, R82, R83 ;  /* 0x0000005352537221 */ /* 0x001fe40000000000 */
[----:B-1----:R-:W-:-:S06]  /*4740*/  FADD R87, R96, R87 ;  /* 0x0000005760577221 */ /* 0x002fcc0000000000 */
[C---:B------:R-:W-:Y:S01]  /*4750*/  HMMA.16816.F32.BF16 R128, R16.reuse, R12, R128 ;  /* 0x0000000c1080723c */ /* 0x040fe20000041880 */
[----:B------:R-:W0:Y:S04]  /*4760*/  SHFL.BFLY PT, R12, R83, 0x1, 0x1f ;  /* 0x0c201f00530c7f89 */ /* 0x000e2800000e0000 */
[----:B------:R-:W1:Y:S03]  /*4770*/  SHFL.BFLY PT, R68, R87, 0x1, 0x1f ;  /* 0x0c201f0057447f89 */ /* 0x000e6600000e0000 */
[C---:B------:R-:W-:Y:S08]  /*4780*/  HMMA.16816.F32.BF16 R148, R16.reuse, R88, R148 ;  /* 0x000000581094723c */ /* 0x040ff00000041894 */
[C---:B------:R-:W-:Y:S08]  /*4790*/  HMMA.16816.F32.BF16 R72, R16.reuse, R124, R72 ;  /* 0x0000007c1048723c */ /* 0x040ff00000041848 */
[----:B------:R-:W-:Y:S01]  /*47a0*/  HMMA.16816.F32.BF16 R64, R16, R120, R64 ;  /* 0x000000781040723c */ /* 0x000fe20000041840 */
[----:B------:R-:W-:-:S04]  /*47b0*/  IADD3 R3, R3, 0x80, RZ ;  /* 0x0000008003037810 */ /* 0x000fc80007ffe0ff */
[----:B------:R-:W-:Y:S02]  /*47c0*/  ISETP.GE.AND P0, PT, R3, c[0x0][0x1d0], PT ;  /* 0x0000740003007a0c */ /* 0x000fe40003f06270 */
[----:B------:R-:W-:Y:S02]  /*47d0*/  F2FP.BF16.PACK_AB R16, R69, R77 ;  /* 0x0000004d4510723e */ /* 0x000fe400000010ff */
[----:B------:R-:W-:Y:S02]  /*47e0*/  F2FP.BF16.PACK_AB R17, R71, R70 ;  /* 0x000000464711723e */ /* 0x000fe400000010ff */
[----:B------:R-:W-:Y:S02]  /*47f0*/  F2FP.BF16.PACK_AB R18, R93, R92 ;  /* 0x0000005c5d12723e */ /* 0x000fe400000010ff */
[----:B------:R-:W-:Y:S01]  /*4800*/  F2FP.BF16.PACK_AB R19, R81, R80 ;  /* 0x000000505113723e */ /* 0x000fe200000010ff */
[----:B------:R-:W-:Y:S02]  /*4810*/  IMAD.MOV.U32 R13, RZ, RZ, 0x80 ;  /* 0x00000080ff0d7424 */ /* 0x000fe400078e00ff */
[----:B0-----:R-:W-:-:S02]  /*4820*/  FADD R83, R83, R12 ;  /* 0x0000000c53537221 */ /* 0x001fc40000000000 */
[----:B-1----:R-:W-:Y:S02]  /*4830*/  FADD R68, R87, R68 ;  /* 0x0000004457447221 */ /* 0x002fe40000000000 */
[----:B------:R-:W-:Y:S01]  /*4840*/  HMMA.16816.F32.BF16 R148, R16, R90, R148 ;  /* 0x0000005a1094723c */ /* 0x000fe20000041894 */
[C---:B------:R-:W-:Y:S01]  /*4850*/  IMAD R2, R13.reuse, c[0x0][0x1b4], R2 ;  /* 0x00006d000d027a24 */ /* 0x040fe200078e0202 */
[----:B------:R-:W-:Y:S01]  /*4860*/  MOV R176, R6 ;  /* 0x0000000600b07202 */ /* 0x000fe20000000f00 */
[----:B------:R-:W-:Y:S01]  /*4870*/  IMAD R7, R13, c[0x0][0x1a4], R7 ;  /* 0x000069000d077a24 */ /* 0x000fe200078e0207 */
[----:B------:R-:W-:Y:S01]  /*4880*/  MOV R175, R76 ;  /* 0x0000004c00af7202 */ /* 0x000fe20000000f00 */
[----:B------:R-:W-:-:S03]  /*4890*/  FFMA R4, R84, R4, R83 ;  /* 0x0000000454047223 */ /* 0x000fc60000000053 */
[----:B------:R-:W-:Y:S01]  /*48a0*/  HMMA.16816.F32.BF16 R124, R16, R126, R72 ;  /* 0x0000007e107c723c */ /* 0x000fe20000041848 */
[----:B------:R-:W-:-:S07]  /*48b0*/  FFMA R11, R85, R11, R68 ;  /* 0x0000000b550b7223 */ /* 0x000fce0000000044 */
[C---:B------:R-:W-:Y:S08]  /*48c0*/  HMMA.16816.F32.BF16 R120, R16.reuse, R122, R64 ;  /* 0x0000007a1078723c */ /* 0x040ff00000041840 */
[----:B------:R-:W-:Y:S01]  /*48d0*/  HMMA.16816.F32.BF16 R128, R16, R14, R128 ;  /* 0x0000000e1080723c */ /* 0x000fe20000041880 */
[----:B------:R-:W-:Y:S01]  /*48e0*/  @P0 CALL.REL.NOINC `(.L_x_1) ;  /* 0x0000001000000944 */ /* 0x000fe20003c00000 */
[----:B------:R-:W-:Y:S06]  /*48f0*/  BRA `(.L_x_2) ;  /* 0xffffcfa000007947 */ /* 0x000fec000383ffff */
.L_x_1:
[----:B------:R-:W-:-:S09]  /*4900*/  NOP ;  /* 0x0000000000007918 */ /* 0x000fd20000000000 */
[----:B------:R-:W-:-:S07]  /*4910*/  MOV R34, R6 ;  /* 0x0000000600227202 */ /* 0x000fce0000000f00 */
.L_x_0:
[----:B------:R-:W0:Y:S01]  /*4920*/  S2R R6, SR_TID.X ;  /* 0x0000000000067919 */ /* 0x000e220000002100 */
[----:B------:R-:W-:-:S02]  /*4930*/  MOV R17, R4 ;  /* 0x0000000400117202 */ /* 0x000fc40000000f00 */
[----:B------:R-:W-:Y:S01]  /*4940*/  MOV R15, R11 ;  /* 0x0000000b000f7202 */ /* 0x000fe20000000f00 */
[----:B------:R-:W1:Y:S01]  /*4950*/  S2R R55, SR_TID.X ;  /* 0x0000000000377919 */ /* 0x000e620000002100 */
[C---:B------:R-:W-:Y:S01]  /*4960*/  FSETP.GEU.AND P2, PT, R17.reuse, 1.175494350822287508e-38, PT ;  /* 0x008000001100780b */ /* 0x040fe20003f4e000 */
[----:B------:R-:W-:Y:S01]  /*4970*/  FMUL R0, R17, 8388608 ;  /* 0x4b00000011007820 */ /* 0x000fe20000400000 */
[C---:B------:R-:W-:Y:S01]  /*4980*/  FSETP.GEU.AND P3, PT, R15.reuse, 1.175494350822287508e-38, PT ;  /* 0x008000000f00780b */ /* 0x040fe20003f6e000 */
[----:B------:R-:W2:Y:S01]  /*4990*/  S2R R51, SR_CTAID.X ;  /* 0x0000000000337919 */ /* 0x000ea20000002500 */
[C---:B------:R-:W-:Y:S01]  /*49a0*/  FMUL R2, R15.reuse, 8388608 ;  /* 0x4b0000000f027820 */ /* 0x040fe20000400000 */
[----:B------:R-:W-:Y:S02]  /*49b0*/  FSETP.GT.AND P1, PT, |R15|, 8.50705917302346158658e+37, PT ;  /* 0x7e8000000f00780b */ /* 0x000fe40003f24200 */
[----:B------:R-:W3:Y:S01]  /*49c0*/  S2R R54, SR_CTAID.Y ;  /* 0x0000000000367919 */ /* 0x000ee20000002600 */
[----:B------:R-:W-:-:S02]  /*49d0*/  FSEL R49, R0, R17, !P2 ;  /* 0x0000001100317208 */ /* 0x000fc40005000000 */
[----:B------:R-:W-:Y:S01]  /*49e0*/  FSEL R52, R2, R15, !P3 ;  /* 0x0000000f02347208 */ /* 0x000fe20005800000 */
[----:B------:R-:W4:Y:S01]  /*49f0*/  S2R R18, SR_TID.X ;  /* 0x0000000000127919 */ /* 0x000f220000002100 */
[----:B------:R-:W-:Y:S02]  /*4a00*/  IADD3 R0, R49, -0x3f3504f3, RZ ;  /* 0xc0cafb0d31007810 */ /* 0x000fe40007ffe0ff */
[----:B------:R-:W-:Y:S01]  /*4a10*/  MOV R25, 0x3dc6b27f ;  /* 0x3dc6b27f00197802 */ /* 0x000fe20000000f00 */
[----:B------:R-:W-:Y:S01]  /*4a20*/  BAR.SYNC.DEFER_BLOCKING 0x0 ;  /* 0x0000000000007b1d */ /* 0x000fe20000010000 */
[----:B------:R-:W-:Y:S02]  /*4a30*/  LOP3.LUT R2, R0, 0xff800000, RZ, 0xc0, !PT ;  /* 0xff80000000027812 */ /* 0x000fe400078ec0ff */
[----:B------:R-:W-:Y:S01]  /*4a40*/  IADD3 R0, R52, -0x3f3504f3, RZ ;  /* 0xc0cafb0d34007810 */ /* 0x000fe20007ffe0ff */
[----:B------:R-:W-:Y:S01]  /*4a50*/  @P1 FMUL R131, R131, 0.25 ;  /* 0x3e80000083831820 */ /* 0x000fe20000400000 */
[----:B0-----:R-:W-:Y:S01]  /*4a60*/  SHF.L.U32 R14, R6, 0x3, RZ ;  /* 0x00000003060e7819 */ /* 0x001fe200000006ff */
[----:B------:R-:W-:Y:S01]  /*4a70*/  @P1 FMUL R130, R130, 0.25 ;  /* 0x3e80000082821820 */ /* 0x000fe20000400000 */
[----:B------:R-:W-:Y:S01]  /*4a80*/  LOP3.LUT R13, R6, 0x60, RZ, 0xc0, !PT ;  /* 0x00000060060d7812 */ /* 0x000fe200078ec0ff */
[----:B------:R-:W-:Y:S01]  /*4a90*/  @P1 FMUL R123, R123, 0.25 ;  /* 0x3e8000007b7b1820 */ /* 0x000fe20000400000 */
[----:B-1----:R-:W-:Y:S01]  /*4aa0*/  SHF.L.U32 R3, R55, 0x2, RZ ;  /* 0x0000000237037819 */ /* 0x002fe200000006ff */
[----:B------:R-:W-:Y:S01]  /*4ab0*/  @P1 FMUL R122, R122, 0.25 ;  /* 0x3e8000007a7a1820 */ /* 0x000fe20000400000 */
[----:B------:R-:W-:Y:S01]  /*4ac0*/  SHF.R.U32.HI R5, RZ, 0x1, R55 ;  /* 0x00000001ff057819 */ /* 0x000fe20000011637 */
[----:B------:R-:W-:Y:S01]  /*4ad0*/  @P1 FMUL R127, R127, 0.25 ;  /* 0x3e8000007f7f1820 */ /* 0x000fe20000400000 */
[----:B------:R-:W-:Y:S01]  /*4ae0*/  LOP3.LUT R9, R14, 0x38, RZ, 0xc0, !PT ;  /* 0x000000380e097812 */ /* 0x000fe200078ec0ff */
[----:B------:R-:W-:Y:S01]  /*4af0*/  @P1 FMUL R126, R126, 0.25 ;  /* 0x3e8000007e7e1820 */ /* 0x000fe20000400000 */
[----:B------:R-:W-:Y:S01]  /*4b00*/  LOP3.LUT R10, R3, 0xc0, RZ, 0xc0, !PT ;  /* 0x000000c0030a7812 */ /* 0x000fe200078ec0ff */
[----:B---3--:R-:W-:Y:S01]  /*4b10*/  IMAD R4, R54, c[0x0][0x1c0], RZ ;  /* 0x0000700036047a24 */ /* 0x008fe200078e02ff */
[----:B------:R-:W-:Y:S01]  /*4b20*/  LOP3.LUT R12, R5, 0x4, RZ, 0xc0, !PT ;  /* 0x00000004050c7812 */ /* 0x000fe200078ec0ff */
[----:B------:R-:W0:Y:S01]  /*4b30*/  I2F R3, R2 ;  /* 0x0000000200037306 */ /* 0x000e220000201400 */
[----:B------:R-:W-:Y:S01]  /*4b40*/  LOP3.LUT R53, R55, 0x3f, RZ, 0xc0, !PT ;  /* 0x0000003f37357812 */ /* 0x000fe200078ec0ff */
[----:B------:R-:W-:Y:S01]  /*4b50*/  @P1 FMUL R151, R151, 0.25 ;  /* 0x3e80000097971820 */ /* 0x000fe20000400000 */
[----:B------:R-:W-:Y:S01]  /*4b60*/  IADD3 R39, R12, R9, R10 ;  /* 0x000000090c277210 */ /* 0x000fe20007ffe00a */
[----:B------:R-:W-:Y:S01]  /*4b70*/  @P1 FMUL R150, R150, 0.25 ;  /* 0x3e80000096961820 */ /* 0x000fe20000400000 */
[----:B------:R-:W-:-:S02]  /*4b80*/  LOP3.LUT R8, R14, 0x78, RZ, 0xc0, !PT ;  /* 0x000000780e087812 */ /* 0x000fc400078ec0ff */
[----:B--2---:R-:W-:Y:S02]  /*4b90*/  LEA R51, R51, R53, 0x6 ;  /* 0x0000003533337211 */ /* 0x004fe400078e30ff */
[----:B------:R-:W-:Y:S02]  /*4ba0*/  LOP3.LUT R9, R0, 0xff800000, RZ, 0xc0, !PT ;  /* 0xff80000000097812 */ /* 0x000fe400078ec0ff */
[----:B------:R-:W-:Y:S01]  /*4bb0*/  SHF.L.U32 R0, R55, 0x5, RZ ;  /* 0x0000000537007819 */ /* 0x000fe200000006ff */
[----:B------:R-:W-:Y:S01]  /*4bc0*/  IMAD R7, R51, c[0x0][0x1c4], RZ ;  /* 0x0000710033077a24 */ /* 0x000fe200078e02ff */
[----:B------:R-:W-:Y:S02]  /*4bd0*/  LEA R11, R13, R8, 0x2 ;  /* 0x000000080d0b7211 */ /* 0x000fe400078e10ff */
[----:B------:R-:W-:Y:S02]  /*4be0*/  LOP3.LUT R10, R55, 0xc, RZ, 0xc0, !PT ;  /* 0x0000000c370a7812 */ /* 0x000fe400078ec0ff */
[----:B------:R-:W-:-:S02]  /*4bf0*/  LOP3.LUT R13, R0, 0x60, RZ, 0xc0, !PT ;  /* 0x00000060000d7812 */ /* 0x000fc400078ec0ff */
[----:B------:R-:W-:Y:S02]  /*4c00*/  SHF.L.U32 R5, R4, 0x1, RZ ;  /* 0x0000000104057819 */ /* 0x000fe400000006ff */
[C---:B------:R-:W-:Y:S01]  /*4c10*/  SHF.L.U32 R6, R7.reuse, 0x1, RZ ;  /* 0x0000000107067819 */ /* 0x040fe200000006ff */
[----:B------:R-:W-:Y:S01]  /*4c20*/  IMAD R13, R10, 0x100, R13 ;  /* 0x000001000a0d7824 */ /* 0x000fe200078e020d */
[----:B------:R-:W-:Y:S01]  /*4c30*/  LOP3.LUT R0, R14, 0x380, RZ, 0xc0, !PT ;  /* 0x000003800e007812 */ /* 0x000fe200078ec0ff */
[----:B------:R-:W-:Y:S01]  /*4c40*/  IMAD.HI R7, R7, 0x2, RZ ;  /* 0x0000000207077827 */ /* 0x000fe200078e02ff */
[----:B------:R-:W-:Y:S02]  /*4c50*/  IADD3 R48, P4, P5, R6, c[0x0][0x178], R5 ;  /* 0x00005e0006307a10 */ /* 0x000fe40007d9e005 */
[----:B------:R-:W-:Y:S01]  /*4c60*/  IADD3 R13, R0, R13, RZ ;  /* 0x0000000d000d7210 */ /* 0x000fe20007ffe0ff */
[----:B------:R-:W-:Y:S01]  /*4c70*/  IMAD.HI R6, R4, 0x2, RZ ;  /* 0x0000000204067827 */ /* 0x000fe200078e02ff */
[----:B------:R-:W-:Y:S01]  /*4c80*/  FSEL R0, RZ, -23, P2 ;  /* 0xc1b80000ff007808 */ /* 0x000fe20001000000 */
[----:B------:R-:W1:Y:S01]  /*4c90*/  I2F R5, R9 ;  /* 0x0000000900057306 */ /* 0x000e620000201400 */
[----:B------:R-:W-:-:S02]  /*4ca0*/  FSETP.GT.AND P2, PT, |R17|, 8.50705917302346158658e+37, PT ;  /* 0x7e8000001100780b */ /* 0x000fc40003f44200 */
[----:B------:R-:W-:Y:S01]  /*4cb0*/  IADD3.X R50, R7, c[0x0][0x17c], R6, P4, P5 ;  /* 0x00005f0007327a10 */ /* 0x000fe200027ea406 */
[----:B0-----:R-:W-:Y:S01]  /*4cc0*/  FFMA.FTZ R0, R3, 1.1920928955078125e-07, R0 ;  /* 0x3400000003007823 */ /* 0x001fe20000010000 */
[----:B------:R-:W-:Y:S02]  /*4cd0*/  FSETP.GEU.AND P4, PT, |R17|, 1.175494350822287508e-38, PT ;  /* 0x008000001100780b */ /* 0x000fe40003f8e200 */
[----:B------:R-:W-:Y:S02]  /*4ce0*/  FSEL R4, RZ, -23, P3 ;  /* 0xc1b80000ff047808 */ /* 0x000fe40001800000 */
[C---:B------:R-:W-:Y:S01]  /*4cf0*/  FSETP.GEU.AND P3, PT, |R15|.reuse, 1.175494350822287508e-38, PT ;  /* 0x008000000f00780b */ /* 0x040fe20003f6e200 */
[----:B------:R-:W-:Y:S01]  /*4d00*/  @P1 FMUL R15, R15, 0.25 ;  /* 0x3e8000000f0f1820 */ /* 0x000fe20000400000 */
[----:B------:R-:W-:Y:S02]  /*4d10*/  SHF.R.S32.HI R8, RZ, 0x4, R55 ;  /* 0x00000004ff087819 */ /* 0x000fe40000011437 */
[----:B------:R-:W-:Y:S01]  /*4d20*/  LEA R26, R10, R13, 0x1 ;  /* 0x0000000d0a1a7211 */ /* 0x000fe200078e08ff */
[----:B------:R-:W-:Y:S01]  /*4d30*/  @P2 FMUL R17, R17, 0.25 ;  /* 0x3e80000011112820 */ /* 0x000fe20000400000 */
[----:B------:R-:W-:Y:S01]  /*4d40*/  SGXT R8, R8, 0x1 ;  /* 0x000000010808781a */ /* 0x000fe20000000200 */
[----:B-1----:R-:W-:Y:S01]  /*4d50*/  FFMA.FTZ R36, R5, 1.1920928955078125e-07, R4 ;  /* 0x3400000005247823 */ /* 0x002fe20000010004 */
[----:B------:R-:W-:Y:S01]  /*4d60*/  IADD3 R2, R49, -R2, RZ ;  /* 0x8000000231027210 */ /* 0x000fe20007ffe0ff */
[----:B------:R-:W-:Y:S01]  /*4d70*/  @!P4 FMUL R17, R17, 16777216 ;  /* 0x4b8000001111c820 */ /* 0x000fe20000400000 */
[----:B------:R-:W-:Y:S01]  /*4d80*/  LOP3.LUT R24, R11, 0x408, R8, 0x78, !PT ;  /* 0x000004080b187812 */ /* 0x000fe200078e7808 */
[----:B------:R-:W-:Y:S01]  /*4d90*/  @P2 FMUL R128, R128, 0.25 ;  /* 0x3e80000080802820 */ /* 0x000fe20000400000 */
[----:B----4-:R-:W-:Y:S01]  /*4da0*/  SHF.R.U32.HI R18, RZ, 0x6, R18 ;  /* 0x00000006ff127819 */ /* 0x010fe20000011612 */
[----:B------:R-:W0:Y:S01]  /*4db0*/  MUFU.RCP R7, R17 ;  /* 0x0000001100077308 */ /* 0x000e220000001000 */
[----:B------:R-:W-:Y:S01]  /*4dc0*/  @!P3 FMUL R15, R15, 16777216 ;  /* 0x4b8000000f0fb820 */ /* 0x000fe20000400000 */
[----:B------:R-:W-:Y:S01]  /*4dd0*/  MOV R38, c[0x0][0x1c8] ;  /* 0x0000720000267a02 */ /* 0x000fe20000000f00 */
[----:B------:R-:W-:Y:S01]  /*4de0*/  @P2 FMUL R120, R120, 0.25 ;  /* 0x3e80000078782820 */ /* 0x000fe20000400000 */
[----:B------:R-:W-:Y:S01]  /*4df0*/  SGXT.U32 R18, R18, 0x1 ;  /* 0x000000011212781a */ /* 0x000fe20000000000 */
[----:B------:R-:W-:Y:S01]  /*4e00*/  @!P4 FMUL R128, R128, 16777216 ;  /* 0x4b8000008080c820 */ /* 0x000fe20000400000 */
[----:B------:R-:W-:Y:S01]  /*4e10*/  LOP3.LUT R28, R26, 0x8, RZ, 0x3c, !PT ;  /* 0x000000081a1c7812 */ /* 0x000fe200078e3cff */
[----:B------:R-:W-:Y:S01]  /*4e20*/  @!P4 FMUL R120, R120, 16777216 ;  /* 0x4b8000007878c820 */ /* 0x000fe20000400000 */
[----:B------:R-:W1:Y:S01]  /*4e30*/  MUFU.RCP R4, R15 ;  /* 0x0000000f00047308 */ /* 0x000e620000001000 */
[----:B------:R-:W-:Y:S01]  /*4e40*/  @P2 FMUL R124, R124, 0.25 ;  /* 0x3e8000007c7c2820 */ /* 0x000fe20000400000 */
[----:B------:R-:W-:Y:S01]  /*4e50*/  LOP3.LUT R30, R26, 0x10, RZ, 0x3c, !PT ;  /* 0x000000101a1e7812 */ /* 0x000fe200078e3cff */
[----:B------:R-:W-:Y:S01]  /*4e60*/  @P2 FMUL R148, R148, 0.25 ;  /* 0x3e80000094942820 */ /* 0x000fe20000400000 */
[----:B------:R-:W-:Y:S01]  /*4e70*/  LOP3.LUT R32, R26, 0x18, RZ, 0x3c, !PT ;  /* 0x000000181a207812 */ /* 0x000fe200078e3cff */
[----:B------:R-:W-:Y:S01]  /*4e80*/  @P2 FMUL R129, R129, 0.25 ;  /* 0x3e80000081812820 */ /* 0x000fe20000400000 */
[----:B------:R-:W-:Y:S01]  /*4e90*/  ISETP.GE.U32.AND P1, PT, R52, 0x7f800000, PT ;  /* 0x7f8000003400780c */ /* 0x000fe20003f26070 */
[----:B------:R-:W-:Y:S01]  /*4ea0*/  @P2 FMUL R121, R121, 0.25 ;  /* 0x3e80000079792820 */ /* 0x000fe20000400000 */
[----:B------:R-:W-:Y:S01]  /*4eb0*/  SHF.L.U32 R53, R55, 0x1, RZ ;  /* 0x0000000137357819 */ /* 0x000fe200000006ff */
[----:B------:R-:W-:Y:S01]  /*4ec0*/  @P2 FMUL R125, R125, 0.25 ;  /* 0x3e8000007d7d2820 */ /* 0x000fe20000400000 */
[----:B------:R-:W-:Y:S01]  /*4ed0*/  LOP3.LUT P0, RZ, R55, 0x40, RZ, 0xc0, !PT ;  /* 0x0000004037ff7812 */ /* 0x000fe2000780c0ff */
[----:B------:R-:W-:Y:S01]  /*4ee0*/  @P2 FMUL R149, R149, 0.25 ;  /* 0x3e80000095952820 */ /* 0x000fe20000400000 */
[----:B------:R-:W-:Y:S01]  /*4ef0*/  ISETP.GE.U32.AND P2, PT, R49, 0x7f800000, PT ;  /* 0x7f8000003100780c */ /* 0x000fe20003f46070 */
[----:B0-----:R-:W-:-:S02]  /*4f00*/  FMUL R8, R7, R128 ;  /* 0x0000008007087220 */ /* 0x001fc40000400000 */
[----:B------:R-:W-:Y:S02]  /*4f10*/  FMUL R13, R7, R120 ;  /* 0x00000078070d7220 */ /* 0x000fe40000400000 */
[----:B------:R-:W-:Y:S02]  /*4f20*/  @!P3 FMUL R131, R131, 16777216 ;  /* 0x4b8000008383b820 */ /* 0x000fe40000400000 */
[----:B------:R-:W-:Y:S01]  /*4f30*/  @!P3 FMUL R130, R130, 16777216 ;  /* 0x4b8000008282b820 */ /* 0x000fe20000400000 */
[----:B------:R-:W-:Y:S01]  /*4f40*/  F2FP.BF16.PACK_AB R21, R8, R13 ;  /* 0x0000000d0815723e */ /* 0x000fe200000010ff */
[----:B------:R-:W-:Y:S02]  /*4f50*/  @!P3 FMUL R123, R123, 16777216 ;  /* 0x4b8000007b7bb820 */ /* 0x000fe40000400000 */
[----:B------:R-:W-:Y:S02]  /*4f60*/  @!P3 FMUL R122, R122, 16777216 ;  /* 0x4b8000007a7ab820 */ /* 0x000fe40000400000 */
[----:B------:R-:W-:-:S02]  /*4f70*/  @!P3 FMUL R127, R127, 16777216 ;  /* 0x4b8000007f7fb820 */ /* 0x000fc40000400000 */
[----:B------:R-:W-:Y:S02]  /*4f80*/  @!P3 FMUL R126, R126, 16777216 ;  /* 0x4b8000007e7eb820 */ /* 0x000fe40000400000 */
[----:B------:R-:W-:Y:S02]  /*4f90*/  @!P3 FMUL R151, R151, 16777216 ;  /* 0x4b8000009797b820 */ /* 0x000fe40000400000 */
[----:B------:R-:W-:Y:S02]  /*4fa0*/  @!P3 FMUL R150, R150, 16777216 ;  /* 0x4b8000009696b820 */ /* 0x000fe40000400000 */
[----:B------:R-:W-:Y:S02]  /*4fb0*/  @!P4 FMUL R124, R124, 16777216 ;  /* 0x4b8000007c7cc820 */ /* 0x000fe40000400000 */
[----:B------:R-:W-:Y:S02]  /*4fc0*/  @!P4 FMUL R148, R148, 16777216 ;  /* 0x4b8000009494c820 */ /* 0x000fe40000400000 */
[----:B------:R-:W-:-:S02]  /*4fd0*/  @!P4 FMUL R129, R129, 16777216 ;  /* 0x4b8000008181c820 */ /* 0x000fc40000400000 */
[----:B------:R-:W-:Y:S02]  /*4fe0*/  @!P4 FMUL R121, R121, 16777216 ;  /* 0x4b8000007979c820 */ /* 0x000fe40000400000 */
[----:B------:R-:W-:Y:S02]  /*4ff0*/  @!P4 FMUL R125, R125, 16777216 ;  /* 0x4b8000007d7dc820 */ /* 0x000fe40000400000 */
[----:B------:R-:W-:Y:S02]  /*5000*/  @!P4 FMUL R149, R149, 16777216 ;  /* 0x4b8000009595c820 */ /* 0x000fe40000400000 */
[----:B------:R-:W-:Y:S02]  /*5010*/  FADD R2, R2, -1 ;  /* 0xbf80000002027421 */ /* 0x000fe40000000000 */
[C---:B-1----:R-:W-:Y:S02]  /*5020*/  FMUL R5, R4.reuse, R131 ;  /* 0x0000008304057220 */ /* 0x042fe40000400000 */
[----:B------:R-:W-:-:S02]  /*5030*/  FMUL R6, R4, R130 ;  /* 0x0000008204067220 */ /* 0x000fc40000400000 */
[C---:B------:R-:W-:Y:S02]  /*5040*/  FMUL R10, R4.reuse, R123 ;  /* 0x0000007b040a7220 */ /* 0x040fe40000400000 */
[C---:B------:R-:W-:Y:S02]  /*5050*/  FMUL R11, R4.reuse, R122 ;  /* 0x0000007a040b7220 */ /* 0x040fe40000400000 */
[C---:B------:R-:W-:Y:S02]  /*5060*/  FMUL R12, R4.reuse, R127 ;  /* 0x0000007f040c7220 */ /* 0x040fe40000400000 */
[C---:B------:R-:W-:Y:S02]  /*5070*/  FMUL R14, R4.reuse, R126 ;  /* 0x0000007e040e7220 */ /* 0x040fe40000400000 */
[C---:B------:R-:W-:Y:S02]  /*5080*/  FMUL R17, R4.reuse, R151 ;  /* 0x0000009704117220 */ /* 0x040fe40000400000 */
[----:B------:R-:W-:-:S02]  /*5090*/  FMUL R19, R4, R150 ;  /* 0x0000009604137220 */ /* 0x000fc40000400000 */
[C---:B------:R-:W-:Y:S02]  /*50a0*/  FMUL R15, R7.reuse, R124 ;  /* 0x0000007c070f7220 */ /* 0x040fe40000400000 */
[C---:B------:R-:W-:Y:S01]  /*50b0*/  FMUL R16, R7.reuse, R148 ;  /* 0x0000009407107220 */ /* 0x040fe20000400000 */
[----:B------:R-:W-:Y:S01]  /*50c0*/  F2FP.BF16.PACK_AB R14, R14, R19 ;  /* 0x000000130e0e723e */ /* 0x000fe200000010ff */
[----:B------:R-:W-:Y:S01]  /*50d0*/  FMUL R4, R7, R129 ;  /* 0x0000008107047220 */ /* 0x000fe20000400000 */
[----:B------:R-:W-:Y:S01]  /*50e0*/  F2FP.BF16.PACK_AB R19, R5, R10 ;  /* 0x0000000a0513723e */ /* 0x000fe200000010ff */
[----:B------:R-:W-:Y:S01]  /*50f0*/  FMUL R13, R7, R121 ;  /* 0x00000079070d7220 */ /* 0x000fe20000400000 */
[----:B------:R-:W-:Y:S01]  /*5100*/  F2FP.BF16.PACK_AB R20, R15, R16 ;  /* 0x000000100f14723e */ /* 0x000fe200000010ff */
[C---:B------:R-:W-:Y:S01]  /*5110*/  FMUL R8, R7.reuse, R125 ;  /* 0x0000007d07087220 */ /* 0x040fe20000400000 */
[----:B------:R-:W-:Y:S01]  /*5120*/  F2FP.BF16.PACK_AB R15, R6, R11 ;  /* 0x0000000b060f723e */ /* 0x000fe200000010ff */
[----:B------:R-:W-:Y:S01]  /*5130*/  FMUL R7, R7, R149 ;  /* 0x0000009507077220 */ /* 0x000fe20000400000 */
[----:B------:R-:W-:Y:S01]  /*5140*/  F2FP.BF16.PACK_AB R23, R4, R13 ;  /* 0x0000000d0417723e */ /* 0x000fe200000010ff */
[----:B------:R-:W-:Y:S01]  /*5150*/  FFMA.FTZ R3, R2, R25, -0.16845393180847167969 ;  /* 0xbe2c7f3002037423 */ /* 0x000fe20000010019 */
[----:B------:R-:W-:Y:S01]  /*5160*/  STS.64 [R24], R20 ;  /* 0x0000001418007388 */ /* 0x000fe20000000a00 */
[----:B------:R-:W-:Y:S01]  /*5170*/  IMAD R5, R18, c[0x0][0x1c8], RZ ;  /* 0x0000720012057a24 */ /* 0x000fe200078e02ff */
[----:B------:R-:W-:Y:S01]  /*5180*/  F2FP.BF16.PACK_AB R22, R8, R7 ;  /* 0x000000070816723e */ /* 0x000fe200000010ff */
[----:B------:R-:W-:Y:S01]  /*5190*/  FFMA.FTZ R3, R2, R3, 0.1716887056827545166 ;  /* 0x3e2fcf2a02037423 */ /* 0x000fe20000010003 */
[----:B------:R-:W-:-:S02]  /*51a0*/  LOP3.LUT R8, R24, 0x10, RZ, 0x3c, !PT ;  /* 0x0000001018087812 */ /* 0x000fc400078e3cff */
[----:B------:R-:W-:Y:S01]  /*51b0*/  F2FP.BF16.PACK_AB R18, R12, R17 ;  /* 0x000000110c12723e */ /* 0x000fe200000010ff */
[----:B------:R-:W-:Y:S01]  /*51c0*/  FFMA.FTZ R3, R2, R3, -0.17900948226451873779 ;  /* 0xbe374e4302037423 */ /* 0x000fe20000010003 */
[----:B------:R-:W-:Y:S01]  /*51d0*/  STS.64 [R24+0x200], R22 ;  /* 0x0002001618007388 */ /* 0x000fe20000000a00 */
[----:B------:R-:W-:Y:S02]  /*51e0*/  LEA R7, R38, R5, 0x1 ;  /* 0x0000000526077211 */ /* 0x000fe400078e08ff */
[----:B------:R-:W-:Y:S01]  /*51f0*/  FFMA.FTZ R3, R2, R3, 0.20512372255325317383 ;  /* 0x3e520bf402037423 */ /* 0x000fe20000010003 */
[----:B------:R0:W-:Y:S01]  /*5200*/  STS.64 [R8+0x800], R14 ;  /* 0x0008000e08007388 */ /* 0x0001e20000000a00 */
[----:B------:R-:W-:Y:S02]  /*5210*/  LEA R10, R38, R7, 0x1 ;  /* 0x00000007260a7211 */ /* 0x000fe400078e08ff */
[----:B------:R-:W-:Y:S01]  /*5220*/  FFMA.FTZ R3, R2, R3, -0.24046532809734344482 ;  /* 0xbe763c8b02037423 */ /* 0x000fe20000010003 */
[----:B------:R1:W-:Y:S01]  /*5230*/  STS.64 [R8+0xa00], R18 ;  /* 0x000a001208007388 */ /* 0x0003e20000000a00 */
[----:B------:R-:W-:-:S02]  /*5240*/  LEA R12, R38, R10, 0x1 ;  /* 0x0000000a260c7211 */ /* 0x000fc400078e08ff */
[----:B------:R-:W-:Y:S01]  /*5250*/  FFMA.FTZ R3, R2, R3, 0.28857114911079406738 ;  /* 0x3e93bf9902037423 */ /* 0x000fe20000010003 */
[----:B------:R-:W-:Y:S01]  /*5260*/  BAR.SYNC.DEFER_BLOCKING 0x0 ;  /* 0x0000000000007b1d */ /* 0x000fe20000010000 */
[----:B------:R-:W-:Y:S02]  /*5270*/  LEA R13, R38, R12, 0x1 ;  /* 0x0000000c260d7211 */ /* 0x000fe400078e08ff */
[----:B------:R-:W-:Y:S01]  /*5280*/  FFMA.FTZ R3, R2, R3, -0.36067417263984680176 ;  /* 0xbeb8aa4902037423 */ /* 0x000fe20000010003 */
[----:B------:R-:W-:Y:S02]  /*5290*/  IADD3 R11, R52, -R9, RZ ;  /* 0x80000009340b7210 */ /* 0x000fe40007ffe0ff */
[----:B0-----:R-:W-:Y:S01]  /*52a0*/  LEA R14, R38, R13, 0x1 ;  /* 0x0000000d260e7211 */ /* 0x001fe200078e08ff */
[----:B------:R-:W-:Y:S01]  /*52b0*/  FFMA.FTZ R3, R2, R3, 0.48089820146560668945 ;  /* 0x3ef6384a02037423 */ /* 0x000fe20000010003 */
[----:B------:R-:W-:Y:S01]  /*52c0*/  LEA R4, P4, R7, R48, 0x1 ;  /* 0x0000003007047211 */ /* 0x000fe200078808ff */
[----:B------:R-:W-:Y:S01]  /*52d0*/  FADD R37, R11, -1 ;  /* 0xbf8000000b257421 */ /* 0x000fe20000000000 */
[----:B------:R-:W-:Y:S01]  /*52e0*/  LEA R15, R38, R14, 0x1 ;  /* 0x0000000e260f7211 */ /* 0x000fe200078e08ff */
[----:B------:R-:W-:Y:S01]  /*52f0*/  FFMA.FTZ R3, R2, R3, -0.72134751081466674805 ;  /* 0xbf38aa3b02037423 */ /* 0x000fe20000010003 */
[----:B------:R-:W-:Y:S01]  /*5300*/  LEA R6, P5, R10, R48, 0x1 ;  /* 0x000000300a067211 */ /* 0x000fe200078a08ff */
[----:B------:R-:W-:-:S02]  /*5310*/  FFMA.FTZ R16, R37, R25, -0.16845393180847167969 ;  /* 0xbe2c7f3025107423 */ /* 0x000fc40000010019 */
[----:B------:R-:W-:Y:S02]  /*5320*/  FMUL R3, R2, R3 ;  /* 0x0000000302037220 */ /* 0x000fe40000400000 */
[----:B------:R-:W-:Y:S02]  /*5330*/  IMAD R17, R38, 0x2, R15 ;  /* 0x0000000226117824 */ /* 0x000fe400078e020f */
[----:B------:R-:W-:Y:S02]  /*5340*/  FMUL R3, R2, R3 ;  /* 0x0000000302037220 */ /* 0x000fe40000400000 */
[----:B-1----:R-:W-:Y:S01]  /*5350*/  FFMA.FTZ R18, R37, R16, 0.1716887056827545166 ;  /* 0x3e2fcf2a25127423 */ /* 0x002fe20000010010 */
[----:B------:R-:W-:Y:S01]  /*5360*/  LEA R19, R38, R17, 0x1 ;  /* 0x0000001126137211 */ /* 0x000fe200078e08ff */
[----:B------:R-:W-:Y:S01]  /*5370*/  FFMA.FTZ R35, R2, 1.4426950216293334961, R3 ;  /* 0x3fb8aa3b02237823 */ /* 0x000fe20000010003 */
[----:B------:R-:W0:Y:S01]  /*5380*/  LDS.64 R40, [R26] ;  /* 0x000000001a287984 */ /* 0x000e220000000a00 */
[----:B------:R-:W-:Y:S01]  /*5390*/  LEA R2, P3, R5, R48, 0x1 ;  /* 0x0000003005027211 */ /* 0x000fe200078608ff */
[----:B------:R-:W-:Y:S01]  /*53a0*/  FFMA.FTZ R20, R37, R18, -0.17900948226451873779 ;  /* 0xbe374e4325147423 */ /* 0x000fe20000010012 */
[----:B------:R-:W-:Y:S01]  /*53b0*/  LEA R21, R38, R19, 0x1 ;  /* 0x0000001326157211 */ /* 0x000fe200078e08ff */
[----:B------:R1:W2:Y:S01]  /*53c0*/  LDS.64 R42, [R28] ;  /* 0x000000001c2a7984 */ /* 0x0002a20000000a00 */
[----:B------:R-:W-:Y:S01]  /*53d0*/  LEA.HI.X.SX32 R3, R5, R50, 0x1, P3 ;  /* 0x0000003205037211 */ /* 0x000fe200018f0eff */
[----:B------:R-:W-:Y:S01]  /*53e0*/  FFMA.FTZ R20, R37, R20, 0.20512372255325317383 ;  /* 0x3e520bf425147423 */ /* 0x000fe20000010014 */
[----:B------:R-:W-:Y:S01]  /*53f0*/  LEA R8, P3, R12, R48, 0x1 ;  /* 0x000000300c087211 */ /* 0x000fe200078608ff */
[----:B------:R-:W3:Y:S01]  /*5400*/  LDS.64 R44, [R30] ;  /* 0x000000001e2c7984 */ /* 0x000ee20000000a00 */
[----:B------:R-:W-:Y:S01]  /*5410*/  LEA.HI.X.SX32 R5, R7, R50, 0x1, P4 ;  /* 0x0000003207057211 */ /* 0x000fe200020f0eff */
[C---:B------:R-:W-:Y:S01]  /*5420*/  FFMA.FTZ R22, R37.reuse, R20, -0.24046532809734344482 ;  /* 0xbe763c8b25167423 */ /* 0x040fe20000010014 */
[-C--:B------:R-:W-:Y:S01]  /*5430*/  LEA.HI.X.SX32 R7, R10, R50.reuse, 0x1, P5 ;  /* 0x000000320a077211 */ /* 0x080fe200028f0eff */
[----:B------:R-:W4:Y:S01]  /*5440*/  LDS.64 R46, [R32] ;  /* 0x00000000202e7984 */ /* 0x000f220000000a00 */
[----:B------:R-:W-:Y:S01]  /*5450*/  LEA.HI.X.SX32 R9, R12, R50, 0x1, P3 ;  /* 0x000000320c097211 */ /* 0x000fe200018f0eff */
[----:B------:R-:W-:Y:S01]  /*5460*/  FFMA.FTZ R24, R37, R22, 0.28857114911079406738 ;  /* 0x3e93bf9925187423 */ /* 0x000fe20000010016 */
[-C--:B------:R-:W-:Y:S01]  /*5470*/  LEA R10, P3, R13, R48.reuse, 0x1 ;  /* 0x000000300d0a7211 */ /* 0x080fe200078608ff */
[----:B------:R-:W-:Y:S01]  /*5480*/  FADD R0, R0, R35 ;  /* 0x0000002300007221 */ /* 0x000fe20000000000 */
[----:B------:R-:W-:Y:S01]  /*5490*/  LEA R12, P4, R14, R48, 0x1 ;  /* 0x000000300e0c7211 */ /* 0x000fe200078808ff */
[----:B------:R-:W-:Y:S01]  /*54a0*/  FFMA.FTZ R24, R37, R24, -0.36067417263984680176 ;  /* 0xbeb8aa4925187423 */ /* 0x000fe20000010018 */
[----:B------:R-:W-:-:S02]  /*54b0*/  LEA.HI.X.SX32 R11, R13, R50, 0x1, P3 ;  /* 0x000000320d0b7211 */ /* 0x000fc400018f0eff */
[----:B------:R-:W-:Y:S01]  /*54c0*/  LEA R23, R38, R21, 0x1 ;  /* 0x0000001526177211 */ /* 0x000fe200078e08ff */
[----:B-1----:R-:W-:Y:S01]  /*54d0*/  FFMA.FTZ R28, R37, R24, 0.48089820146560668945 ;  /* 0x3ef6384a251c7423 */ /* 0x002fe20000010018 */
[----:B------:R-:W-:Y:S02]  /*54e0*/  LEA.HI.X.SX32 R13, R14, R50, 0x1, P4 ;  /* 0x000000320e0d7211 */ /* 0x000fe400020f0eff */
[----:B------:R-:W-:Y:S01]  /*54f0*/  LEA R14, P3, R15, R48, 0x1 ;  /* 0x000000300f0e7211 */ /* 0x000fe200078608ff */
[----:B------:R-:W-:Y:S01]  /*5500*/  FFMA.FTZ R28, R37, R28, -0.72134751081466674805 ;  /* 0xbf38aa3b251c7423 */ /* 0x000fe2000001001c */
[----:B------:R-:W-:Y:S02]  /*5510*/  LEA R25, R38, R23, 0x1 ;  /* 0x0000001726197211 */ /* 0x000fe400078e08ff */
[----:B------:R-:W-:Y:S02]  /*5520*/  LEA.HI.X.SX32 R15, R15, R50, 0x1, P3 ;  /* 0x000000320f0f7211 */ /* 0x000fe400018f0eff */
[----:B------:R-:W-:-:S02]  /*5530*/  LEA R18, P3, R19, R48, 0x1 ;  /* 0x0000003013127211 */ /* 0x000fc400078608ff */
[----:B------:R-:W-:Y:S02]  /*5540*/  LEA R16, P4, R17, R48, 0x1 ;  /* 0x0000003011107211 */ /* 0x000fe400078808ff */
[C---:B------:R-:W-:Y:S02]  /*5550*/  LEA R27, R38.reuse, R25, 0x1 ;  /* 0x00000019261b7211 */ /* 0x040fe400078e08ff */
[-C--:B------:R-:W-:Y:S02]  /*5560*/  LEA.HI.X.SX32 R19, R19, R50.reuse, 0x1, P3 ;  /* 0x0000003213137211 */ /* 0x080fe400018f0eff */
[----:B------:R-:W-:Y:S01]  /*5570*/  LEA.HI.X.SX32 R17, R17, R50, 0x1, P4 ;  /* 0x0000003211117211 */ /* 0x000fe200020f0eff */
[----:B0-----:R-:W-:Y:S01]  /*5580*/  STG.E.U16 [R2.64], R40 ;  /* 0x0000002802007986 */ /* 0x001fe2000c101504 */
[-C--:B------:R-:W-:Y:S02]  /*5590*/  LEA R20, P3, R21, R48.reuse, 0x1 ;  /* 0x0000003015147211 */ /* 0x080fe400078608ff */
[----:B------:R-:W-:Y:S01]  /*55a0*/  LEA R29, R38, R27, 0x1 ;  /* 0x0000001b261d7211 */ /* 0x000fe200078e08ff */
[----:B--2---:R0:W-:Y:S01]  /*55b0*/  STG.E.U16 [R4.64], R42 ;  /* 0x0000002a04007986 */ /* 0x0041e2000c101504 */
[----:B------:R-:W-:-:S02]  /*55c0*/  LEA R22, P4, R23, R48, 0x1 ;  /* 0x0000003017167211 */ /* 0x000fc400078808ff */
[-C--:B------:R-:W-:Y:S01]  /*55d0*/  LEA.HI.X.SX32 R21, R21, R50.reuse, 0x1, P3 ;  /* 0x0000003215157211 */ /* 0x080fe200018f0eff */
[----:B---3--:R1:W-:Y:S01]  /*55e0*/  STG.E.U16 [R6.64], R44 ;  /* 0x0000002c06007986 */ /* 0x0083e2000c101504 */
[----:B------:R-:W-:Y:S02]  /*55f0*/  LEA R31, R38, R29, 0x1 ;  /* 0x0000001d261f7211 */ /* 0x000fe400078e08ff */
[----:B------:R-:W-:Y:S01]  /*5600*/  LEA.HI.X.SX32 R23, R23, R50, 0x1, P4 ;  /* 0x0000003217177211 */ /* 0x000fe200020f0eff */
[----:B----4-:R2:W-:Y:S01]  /*5610*/  STG.E.U16 [R8.64], R46 ;  /* 0x0000002e08007986 */ /* 0x0105e2000c101504 */
[-C--:B------:R-:W-:Y:S02]  /*5620*/  LEA R24, P3, R25, R48.reuse, 0x1 ;  /* 0x0000003019187211 */ /* 0x080fe400078608ff */
[----:B------:R-:W-:Y:S02]  /*5630*/  LEA R26, P4, R27, R48, 0x1 ;  /* 0x000000301b1a7211 */ /* 0x000fe400078808ff */
[----:B0-----:R-:W-:-:S02]  /*5640*/  PRMT R5, R40, 0x7632, R5 ;  /* 0x0000763228057816 */ /* 0x001fc40000000005 */
[----:B------:R-:W-:Y:S02]  /*5650*/  PRMT R3, R42, 0x7632, R3 ;  /* 0x000076322a037816 */ /* 0x000fe40000000003 */
[----:B-1----:R-:W-:Y:S01]  /*5660*/  PRMT R7, R44, 0x7632, R7 ;  /* 0x000076322c077816 */ /* 0x002fe20000000007 */
[----:B------:R-:W-:Y:S01]  /*5670*/  STG.E.U16 [R10.64], R5 ;  /* 0x000000050a007986 */ /* 0x000fe2000c101504 */
[----:B------:R-:W-:Y:S01]  /*5680*/  LEA R33, R38, R31, 0x1 ;  /* 0x0000001f26217211 */ /* 0x000fe200078e08ff */
[----:B------:R-:W-:Y:S01]  /*5690*/  FMUL R38, R37, R28 ;  /* 0x0000001c25267220 */ /* 0x000fe20000400000 */
[----:B--2---:R-:W-:Y:S01]  /*56a0*/  PRMT R9, R46, 0x7632, R9 ;  /* 0x000076322e097816 */ /* 0x004fe20000000009 */
[----:B------:R0:W-:Y:S01]  /*56b0*/  STG.E.U16 [R12.64], R3 ;  /* 0x000000030c007986 */ /* 0x0001e2000c101504 */
[----:B------:R-:W-:Y:S01]  /*56c0*/  LEA.HI.X.SX32 R25, R25, R50, 0x1, P3 ;  /* 0x0000003219197211 */ /* 0x000fe200018f0eff */
[----:B------:R-:W-:Y:S01]  /*56d0*/  FMUL R38, R37, R38 ;  /* 0x0000002625267220 */ /* 0x000fe20000400000 */
[----:B------:R-:W-:Y:S01]  /*56e0*/  LEA.HI.X.SX32 R27, R27, R50, 0x1, P4 ;  /* 0x000000321b1b7211 */ /* 0x000fe200020f0eff */
[----:B------:R1:W-:Y:S01]  /*56f0*/  STG.E.U16 [R14.64], R7 ;  /* 0x000000070e007986 */ /* 0x0003e2000c101504 */
[-C--:B------:R-:W-:Y:S01]  /*5700*/  LEA R28, P3, R29, R48.reuse, 0x1 ;  /* 0x000000301d1c7211 */ /* 0x080fe200078608ff */
[----:B------:R-:W-:Y:S01]  /*5710*/  FFMA.FTZ R37, R37, 1.4426950216293334961, R38 ;  /* 0x3fb8aa3b25257823 */ /* 0x000fe20000010026 */
[-C--:B------:R-:W-:Y:S01]  /*5720*/  LEA R30, P4, R31, R48.reuse, 0x1 ;  /* 0x000000301f1e7211 */ /* 0x080fe200078808ff */
[----:B------:R2:W-:Y:S01]  /*5730*/  STG.E.U16 [R16.64], R9 ;  /* 0x0000000910007986 */ /* 0x0005e2000c101504 */
[----:B------:R-:W-:Y:S01]  /*5740*/  LEA R32, P5, R33, R48, 0x1 ;  /* 0x0000003021207211 */ /* 0x000fe200078a08ff */
[----:B------:R-:W-:Y:S01]  /*5750*/  FADD R36, R36, R37 ;  /* 0x0000002524247221 */ /* 0x000fe20000000000 */
[----:B------:R-:W-:Y:S01]  /*5760*/  LEA.HI.X.SX32 R29, R29, R50, 0x1, P3 ;  /* 0x000000321d1d7211 */ /* 0x000fe200018f0eff */
[----:B------:R2:W-:Y:S01]  /*5770*/  STG.E.U16 [R18.64], R41 ;  /* 0x0000002912007986 */ /* 0x0005e2000c101504 */
[----:B0-----:R-:W-:-:S02]  /*5780*/  PRMT R13, R41, 0x7632, R13 ;  /* 0x00007632290d7816 */ /* 0x001fc4000000000d */
[----:B------:R-:W-:Y:S01]  /*5790*/  PRMT R2, R43, 0x7632, R2 ;  /* 0x000076322b027816 */ /* 0x000fe20000000002 */
[----:B------:R2:W-:Y:S01]  /*57a0*/  STG.E.U16 [R20.64], R43 ;  /* 0x0000002b14007986 */ /* 0x0005e2000c101504 */
[-C--:B------:R-:W-:Y:S02]  /*57b0*/  LEA.HI.X.SX32 R31, R31, R50.reuse, 0x1, P4 ;  /* 0x000000321f1f7211 */ /* 0x080fe400020f0eff */
[----:B-1----:R-:W-:Y:S01]  /*57c0*/  PRMT R15, R45, 0x7632, R15 ;  /* 0x000076322d0f7816 */ /* 0x002fe2000000000f */
[----:B------:R2:W-:Y:S01]  /*57d0*/  STG.E.U16 [R22.64], R45 ;  /* 0x0000002d16007986 */ /* 0x0005e2000c101504 */
[----:B------:R-:W-:Y:S02]  /*57e0*/  LEA.HI.X.SX32 R33, R33, R50, 0x1, P5 ;  /* 0x0000003221217211 */ /* 0x000fe400028f0eff */
[----:B------:R-:W-:Y:S01]  /*57f0*/  PRMT R6, R47, 0x7632, R6 ;  /* 0x000076322f067816 */ /* 0x000fe20000000006 */
[----:B------:R2:W-:Y:S01]  /*5800*/  STG.E.U16 [R24.64], R47 ;  /* 0x0000002f18007986 */ /* 0x0005e2000c101504 */
[----:B------:R-:W-:-:S02]  /*5810*/  @P2 MOV R38, 0x7f800000 ;  /* 0x7f80000000262802 */ /* 0x000fc40000000f00 */
[----:B------:R-:W-:Y:S01]  /*5820*/  @P1 MOV R35, 0x7f800000 ;  /* 0x7f80000000231802 */ /* 0x000fe20000000f00 */
[----:B------:R2:W-:Y:S01]  /*5830*/  STG.E.U16 [R26.64], R13 ;  /* 0x0000000d1a007986 */ /* 0x0005e2000c101504 */
[C---:B------:R-:W-:Y:S01]  /*5840*/  FSETP.NEU.AND P3, PT, R49.reuse, RZ, PT ;  /* 0x000000ff3100720b */ /* 0x040fe20003f6d000 */
[----:B------:R-:W-:Y:S01]  /*5850*/  @P2 FFMA.FTZ R0, R49, R38, +INF ;  /* 0x7f80000031002423 */ /* 0x000fe20000010026 */
[C---:B------:R-:W-:Y:S01]  /*5860*/  FSETP.NEU.AND P2, PT, R52.reuse, RZ, PT ;  /* 0x000000ff3400720b */ /* 0x040fe20003f4d000 */
[----:B------:R2:W-:Y:S01]  /*5870*/  STG.E.U16 [R28.64], R2 ;  /* 0x000000021c007986 */ /* 0x0005e2000c101504 */
[----:B------:R-:W-:Y:S02]  /*5880*/  @P1 FFMA.FTZ R36, R52, R35, +INF ;  /* 0x7f80000034241423 */ /* 0x000fe40000010023 */
[----:B------:R-:W-:Y:S01]  /*5890*/  FSEL R3, R0, -INF , P3 ;  /* 0xff80000000037808 */ /* 0x000fe20001800000 */
[----:B------:R2:W-:Y:S01]  /*58a0*/  STG.E.U16 [R30.64], R15 ;  /* 0x0000000f1e007986 */ /* 0x0005e2000c101504 */
[----:B------:R-:W-:-:S02]  /*58b0*/  LOP3.LUT R0, R53, 0xf8, RZ, 0xc0, !PT ;  /* 0x000000f835007812 */ /* 0x000fc400078ec0ff */
[----:B------:R-:W-:Y:S01]  /*58c0*/  FSEL R5, R36, -INF , P2 ;  /* 0xff80000024057808 */ /* 0x000fe20001000000 */
[----:B------:R2:W-:Y:S01]  /*58d0*/  STG.E.U16 [R32.64], R6 ;  /* 0x0000000620007986 */ /* 0x0005e2000c101504 */
[----:B------:R-:W-:-:S03]  /*58e0*/  FFMA R4, R3, 0.69314718246459960938, R34 ;  /* 0x3f31721803047823 */ /* 0x000fc60000000022 */
[----:B------:R-:W-:Y:S01]  /*58f0*/  FFMA R5, R5, 0.69314718246459960938, R76 ;  /* 0x3f31721805057823 */ /* 0x000fe2000000004c */
[----:B------:R-:W-:Y:S06]  /*5900*/  BAR.SYNC.DEFER_BLOCKING 0x0 ;  /* 0x0000000000007b1d */ /* 0x000fec0000010000 */
[----:B------:R2:W-:Y:S04]  /*5910*/  STS.64 [R0], R4 ;  /* 0x0000000400007388 */ /* 0x0005e80000000a00 */
[----:B------:R-:W-:Y:S06]  /*5920*/  BAR.SYNC.DEFER_BLOCKING 0x0 ;  /* 0x0000000000007b1d */ /* 0x000fec0000010000 */
[----:B------:R-:W-:Y:S05]  /*5930*/  @P0 EXIT ;  /* 0x000000000000094d */ /* 0x000fea0003800000 */
[----:B--2---:R-:W0:Y:S01]  /*5940*/  LDS R39, [R39] ;  /* 0x0000000027277984 */ /* 0x004e220000000800 */
[----:B------:R-:W-:Y:S01]  /*5950*/  IMAD R0, R54, c[0x0][0x1cc], RZ ;  /* 0x0000730036007a24 */ /* 0x000fe200078e02ff */
[C---:B------:R-:W-:Y:S01]  /*5960*/  SHF.L.U32 R3, R51.reuse, 0x2, RZ ;  /* 0x0000000233037819 */ /* 0x040fe200000006ff */
[----:B------:R-:W-:-:S03]  /*5970*/  IMAD.HI R5, R51, 0x4, RZ ;  /* 0x0000000433057827 */ /* 0x000fc600078e02ff */
[C---:B------:R-:W-:Y:S01]  /*5980*/  SHF.L.U32 R2, R0.reuse, 0x2, RZ ;  /* 0x0000000200027819 */ /* 0x040fe200000006ff */
[----:B------:R-:W-:-:S03]  /*5990*/  IMAD.HI R0, R0, 0x4, RZ ;  /* 0x0000000400007827 */ /* 0x000fc600078e02ff */
[----:B------:R-:W-:-:S04]  /*59a0*/  IADD3 R2, P0, P1, R3, c[0x0][0x180], R2 ;  /* 0x0000600003027a10 */ /* 0x000fc8000791e002 */
[----:B------:R-:W-:-:S05]  /*59b0*/  IADD3.X R3, R5, c[0x0][0x184], R0, P0, P1 ;  /* 0x0000610005037a10 */ /* 0x000fca00007e2400 */
[----:B0-----:R-:W-:Y:S01]  /*59c0*/  STG.E [R2.64], R39 ;  /* 0x0000002702007986 */ /* 0x001fe2000c101904 */
[----:B------:R-:W-:Y:S05]  /*59d0*/  EXIT ;  /* 0x000000000000794d */ /* 0x000fea0003800000 */
.L_x_3:
[----:B------:R-:W-:-:S00]  /*59e0*/  BRA `(.L_x_3) ;  /* 0xfffffff000007947 */ /* 0x000fc0000383ffff */
[----:B------:R-:W-:-:S00]  /*59f0*/  NOP ;  /* 0x0000000000007918 */ /* 0x000fc00000000000 */
        /* <DEDUP_REMOVED lines=8> */
.L_x_4:


//--------------------- .nv.global.init           --------------------------
	.section	.nv.global.init,"aw",@progbits
.nv.global.init:
	.type		_$_str,@object
	.size		_$_str,(.L_0 - _$_str)
_$_str:
        /*0000*/ 	.byte	0x5f, 0x5f, 0x43, 0x55, 0x44, 0x41, 0x5f, 0x46, 0x54, 0x5a, 0x00
.L_0:


//--------------------- .nv.shared.attn_fwd       --------------------------
	.section	.nv.shared.attn_fwd,"aw",@nobits
	.sectionflags	@""
	.align	16
